def matmul_kernel(
    a_ptr,
    b_ptr,
    c_ptr,
    M,
    N,
    K,
    stride_am,
    stride_ak,
    stride_bk,
    stride_bn,
    stride_cm,
    stride_cn,
    BLOCK_M: tl.constexpr,
    BLOCK_N: tl.constexpr,
    BLOCK_K: tl.constexpr,
    GROUP_M: tl.constexpr,
):
    pid = tl.program_id(axis=0)
    num_pid_m = tl.cdiv(M, BLOCK_M)
    num_pid_n = tl.cdiv(N, BLOCK_N)
    num_pid_in_group = GROUP_M * num_pid_n
    group_id = pid // num_pid_in_group
    first_pid_m = group_id * GROUP_M
    group_size_m = min(num_pid_m - first_pid_m, GROUP_M)
    pid_m = first_pid_m + ((pid % num_pid_in_group) % group_size_m)
    pid_n = (pid % num_pid_in_group) // group_size_m

    offs_am = (pid_m * BLOCK_M + tl.arange(0, BLOCK_M)) % M
    offs_bn = (pid_n * BLOCK_N + tl.arange(0, BLOCK_N)) % N
    offs_k = tl.arange(0, BLOCK_K)
    a_ptrs = a_ptr + offs_am[:, None] * stride_am + offs_k[None, :] * stride_ak
    b_ptrs = b_ptr + offs_k[:, None] * stride_bk + offs_bn[None, :] * stride_bn

    acc = tl.zeros((BLOCK_M, BLOCK_N), dtype=tl.float32)
    for kk in range(0, tl.cdiv(K, BLOCK_K)):
        a = tl.load(a_ptrs, mask=offs_k[None, :] < K - kk * BLOCK_K, other=0.0)
        b = tl.load(b_ptrs, mask=offs_k[:, None] < K - kk * BLOCK_K, other=0.0)
        acc = tl.dot(a, b, acc)
        a_ptrs += BLOCK_K * stride_ak
        b_ptrs += BLOCK_K * stride_bk

    c = acc.to(c_ptr.dtype.element_ty)
    offs_cm = pid_m * BLOCK_M + tl.arange(0, BLOCK_M)
    offs_cn = pid_n * BLOCK_N + tl.arange(0, BLOCK_N)
    c_ptrs = c_ptr + offs_cm[:, None] * stride_cm + offs_cn[None, :] * stride_cn
    mask = (offs_cm[:, None] < M) & (offs_cn[None, :] < N)
    tl.store(c_ptrs, c, mask=mask)

# config = {"BLOCK_K": 16, "BLOCK_M": 64, "BLOCK_N": 32, "GROUP_M": 8, "arch": "sm_100", "dtype": "bf16", "num_ctas": 1, "num_stages": 3, "num_warps": 4}
# arch = sm_100


// ===== COMPILED SASS (sm_100a) =====

	.target	sm_100a

	.elftype	@"ET_EXEC"


//--------------------- .note.nv.tkinfo           --------------------------
	.section	.note.nv.tkinfo,"",@"SHT_NOTE"
	.sectionflags	@"SHF_NOTE_NV_TKINFO"
	.tkinfo
        /*0018*/ 	.word	0x00000081
        /*0030*/ 	.string	""
        /*0030*/ 	.string	"ptxas-blackwell"
        /*0030*/ 	.string	"Cuda compilation tools, release 12.9, V12.9.86"
        /*0030*/ 	.string	"Build cuda_12.9.r12.9/compiler.36037853_0"
        /*0030*/ 	.string	"-v  -suppress-debug-info  -lineinfo  -arch sm_100a "



//--------------------- .note.nv.cuver            --------------------------
	.section	.note.nv.cuver,"",@"SHT_NOTE"
	.sectionflags	@"SHF_NOTE_NV_CUVER"
        /*0018*/ 	.short	0x0001
        /*001a*/ 	.short	0x0064
        /*001c*/ 	.short	0x0001
        /*001e*/ 	.short	0x0000
        /*0020*/ 	.short	0x0001
        /*0022*/ 	.short	0x0000


//--------------------- .nv.info                  --------------------------
	.section	.nv.info,"",@"SHT_CUDA_INFO"
	.align	4


	//----- nvinfo : EIATTR_REGCOUNT
	.align		4
        /*0000*/ 	.byte	0x04, 0x2f
        /*0002*/ 	.short	(.L_4 - .L_3)
	.align		4
.L_3:
        /*0004*/ 	.word	index@(matmul_kernel)
        /*0008*/ 	.word	0x00000037


	//----- nvinfo : EIATTR_FRAME_SIZE
	.align		4
.L_4:
        /*000c*/ 	.byte	0x04, 0x11
        /*000e*/ 	.short	(.L_6 - .L_5)
	.align		4
.L_5:
        /*0010*/ 	.word	index@($__internal_2_$__cuda_sm10x_tcgen05_guardrail_trap_unallocated_columns_being_dealloced)
        /*0014*/ 	.word	0x00000000


	//----- nvinfo : EIATTR_FRAME_SIZE
	.align		4
.L_6:
        /*0018*/ 	.byte	0x04, 0x11
        /*001a*/ 	.short	(.L_8 - .L_7)
	.align		4
.L_7:
        /*001c*/ 	.word	index@($__internal_1_$__cuda_sm10x_tcgen05_guardrail_trap_phase_invalid_during_alloc)
        /*0020*/ 	.word	0x00000000


	//----- nvinfo : EIATTR_FRAME_SIZE
	.align		4
.L_8:
        /*0024*/ 	.byte	0x04, 0x11
        /*0026*/ 	.short	(.L_10 - .L_9)
	.align		4
.L_9:
        /*0028*/ 	.word	index@($__internal_0_$__cuda_sm10x_tcgen05_guardrail_trap_col_being_dealloced_not_returned_by_alloc)
        /*002c*/ 	.word	0x00000000


	//----- nvinfo : EIATTR_FRAME_SIZE
	.align		4
.L_10:
        /*0030*/ 	.byte	0x04, 0x11
        /*0032*/ 	.short	(.L_12 - .L_11)
	.align		4
.L_11:
        /*0034*/ 	.word	index@(matmul_kernel)
        /*0038*/ 	.word	0x00000000


	//----- nvinfo : EIATTR_MIN_STACK_SIZE
	.align		4
.L_12:
        /*003c*/ 	.byte	0x04, 0x12
        /*003e*/ 	.short	(.L_14 - .L_13)
	.align		4
.L_13:
        /*0040*/ 	.word	index@(matmul_kernel)
        /*0044*/ 	.word	0x00000000
.L_14:


//--------------------- .nv.info.matmul_kernel    --------------------------
	.section	.nv.info.matmul_kernel,"",@"SHT_CUDA_INFO"
	.sectionflags	@""
	.align	4


	//----- nvinfo : EIATTR_CUDA_API_VERSION
	.align		4
        /*0000*/ 	.byte	0x04, 0x37
        /*0002*/ 	.short	(.L_16 - .L_15)
.L_15:
        /*0004*/ 	.word	0x00000081


	//----- nvinfo : EIATTR_KPARAM_INFO
	.align		4
.L_16:
        /*0008*/ 	.byte	0x04, 0x17
        /*000a*/ 	.short	(.L_18 - .L_17)
.L_17:
        /*000c*/ 	.word	0x00000000
        /*0010*/ 	.short	0x000d
        /*0012*/ 	.short	0x0048
        /*0014*/ 	.byte	0x00, 0xf4, 0x21, 0x00


	//----- nvinfo : EIATTR_KPARAM_INFO
	.align		4
.L_18:
        /*0018*/ 	.byte	0x04, 0x17
        /*001a*/ 	.short	(.L_20 - .L_19)
.L_19:
        /*001c*/ 	.word	0x00000000
        /*0020*/ 	.short	0x000c
        /*0022*/ 	.short	0x0040
        /*0024*/ 	.byte	0x00, 0xf4, 0x21, 0x00


	//----- nvinfo : EIATTR_KPARAM_INFO
	.align		4
.L_20:
        /*0028*/ 	.byte	0x04, 0x17
        /*002a*/ 	.short	(.L_22 - .L_21)
.L_21:
        /*002c*/ 	.word	0x00000000
        /*0030*/ 	.short	0x000b
        /*0032*/ 	.short	0x0038
        /*0034*/ 	.byte	0x00, 0xf0, 0x11, 0x00


	//----- nvinfo : EIATTR_KPARAM_INFO
	.align		4
.L_22:
        /*0038*/ 	.byte	0x04, 0x17
        /*003a*/ 	.short	(.L_24 - .L_23)
.L_23:
        /*003c*/ 	.word	0x00000000
        /*0040*/ 	.short	0x000a
        /*0042*/ 	.short	0x0034
        /*0044*/ 	.byte	0x00, 0xf0, 0x11, 0x00


	//----- nvinfo : EIATTR_KPARAM_INFO
	.align		4
.L_24:
        /*0048*/ 	.byte	0x04, 0x17
        /*004a*/ 	.short	(.L_26 - .L_25)
.L_25:
        /*004c*/ 	.word	0x00000000
        /*0050*/ 	.short	0x0009
        /*0052*/ 	.short	0x0030
        /*0054*/ 	.byte	0x00, 0xf0, 0x11, 0x00


	//----- nvinfo : EIATTR_KPARAM_INFO
	.align		4
.L_26:
        /*0058*/ 	.byte	0x04, 0x17
        /*005a*/ 	.short	(.L_28 - .L_27)
.L_27:
        /*005c*/ 	.word	0x00000000
        /*0060*/ 	.short	0x0008
        /*0062*/ 	.short	0x002c
        /*0064*/ 	.byte	0x00, 0xf0, 0x11, 0x00


	//----- nvinfo : EIATTR_KPARAM_INFO
	.align		4
.L_28:
        /*0068*/ 	.byte	0x04, 0x17
        /*006a*/ 	.short	(.L_30 - .L_29)
.L_29:
        /*006c*/ 	.word	0x00000000
        /*0070*/ 	.short	0x0007
        /*0072*/ 	.short	0x0028
        /*0074*/ 	.byte	0x00, 0xf0, 0x11, 0x00


	//----- nvinfo : EIATTR_KPARAM_INFO
	.align		4
.L_30:
        /*0078*/ 	.byte	0x04, 0x17
        /*007a*/ 	.short	(.L_32 - .L_31)
.L_31:
        /*007c*/ 	.word	0x00000000
        /*0080*/ 	.short	0x0006
        /*0082*/ 	.short	0x0024
        /*0084*/ 	.byte	0x00, 0xf0, 0x11, 0x00


	//----- nvinfo : EIATTR_KPARAM_INFO
	.align		4
.L_32:
        /*0088*/ 	.byte	0x04, 0x17
        /*008a*/ 	.short	(.L_34 - .L_33)
.L_33:
        /*008c*/ 	.word	0x00000000
        /*0090*/ 	.short	0x0005
        /*0092*/ 	.short	0x0020
        /*0094*/ 	.byte	0x00, 0xf0, 0x11, 0x00


	//----- nvinfo : EIATTR_KPARAM_INFO
	.align		4
.L_34:
        /*0098*/ 	.byte	0x04, 0x17
        /*009a*/ 	.short	(.L_36 - .L_35)
.L_35:
        /*009c*/ 	.word	0x00000000
        /*00a0*/ 	.short	0x0004
        /*00a2*/ 	.short	0x001c
        /*00a4*/ 	.byte	0x00, 0xf0, 0x11, 0x00


	//----- nvinfo : EIATTR_KPARAM_INFO
	.align		4
.L_36:
        /*00a8*/ 	.byte	0x04, 0x17
        /*00aa*/ 	.short	(.L_38 - .L_37)
.L_37:
        /*00ac*/ 	.word	0x00000000
        /*00b0*/ 	.short	0x0003
        /*00b2*/ 	.short	0x0018
        /*00b4*/ 	.byte	0x00, 0xf0, 0x11, 0x00


	//----- nvinfo : EIATTR_KPARAM_INFO
	.align		4
.L_38:
        /*00b8*/ 	.byte	0x04, 0x17
        /*00ba*/ 	.short	(.L_40 - .L_39)
.L_39:
        /*00bc*/ 	.word	0x00000000
        /*00c0*/ 	.short	0x0002
        /*00c2*/ 	.short	0x0010
        /*00c4*/ 	.byte	0x00, 0xf4, 0x21, 0x00


	//----- nvinfo : EIATTR_KPARAM_INFO
	.align		4
.L_40:
        /*00c8*/ 	.byte	0x04, 0x17
        /*00ca*/ 	.short	(.L_42 - .L_41)
.L_41:
        /*00cc*/ 	.word	0x00000000
        /*00d0*/ 	.short	0x0001
        /*00d2*/ 	.short	0x0008
        /*00d4*/ 	.byte	0x00, 0xf4, 0x21, 0x00


	//----- nvinfo : EIATTR_KPARAM_INFO
	.align		4
.L_42:
        /*00d8*/ 	.byte	0x04, 0x17
        /*00da*/ 	.short	(.L_44 - .L_43)
.L_43:
        /*00dc*/ 	.word	0x00000000
        /*00e0*/ 	.short	0x0000
        /*00e2*/ 	.short	0x0000
        /*00e4*/ 	.byte	0x00, 0xf4, 0x21, 0x00


	//----- nvinfo : EIATTR_AT_ENTRY_FRAGMENTS
	.align		4
.L_44:
        /*00e8*/ 	.byte	0x04, 0x4f
        /*00ea*/ 	.short	(.L_46 - .L_45)


	//   ....[0]....
.L_45:
        /*00ec*/ 	.word	0x00000004


	//----- nvinfo : EIATTR_RESERVED_SMEM_USED
	.align		4
.L_46:
        /*00f0*/ 	.byte	0x01, 0x41
	.zero		2


	//----- nvinfo : EIATTR_SPARSE_MMA_MASK
	.align		4
        /*00f4*/ 	.byte	0x03, 0x50
        /*00f6*/ 	.short	0x0000


	//----- nvinfo : EIATTR_TCGEN05_1CTA_USED
	.align		4
        /*00f8*/ 	.byte	0x01, 0x51
	.zero		2


	//----- nvinfo : EIATTR_MAXREG_COUNT
	.align		4
        /*00fc*/ 	.byte	0x03, 0x1b
        /*00fe*/ 	.short	0x00ff


	//----- nvinfo : EIATTR_NUM_BARRIERS
	.align		4
        /*0100*/ 	.byte	0x02, 0x4c
        /*0102*/ 	.byte	0x01
	.zero		1


	//----- nvinfo : EIATTR_INT_WARP_WIDE_INSTR_OFFSETS
	.align		4
        /*0104*/ 	.byte	0x04, 0x31
        /*0106*/ 	.short	(.L_48 - .L_47)


	//   ....[0]....
.L_47:
        /*0108*/ 	.word	0x00000e20


	//   ....[1]....
        /*010c*/ 	.word	0x00000e30


	//   ....[2]....
        /*0110*/ 	.word	0x000016a0


	//   ....[3]....
        /*0114*/ 	.word	0x00002d40


	//   ....[4]....
        /*0118*/ 	.word	0x00002d90


	//----- nvinfo : EIATTR_COOP_GROUP_MASK_REGIDS
	.align		4
.L_48:
        /*011c*/ 	.byte	0x04, 0x29
        /*011e*/ 	.short	(.L_50 - .L_49)


	//   ....[0]....
.L_49:
        /*0120*/ 	.word	0xffffffff


	//   ....[1]....
        /*0124*/ 	.word	0xffffffff


	//   ....[2]....
        /*0128*/ 	.word	0xffffffff


	//   ....[3]....
        /*012c*/ 	.word	0xffffffff


	//----- nvinfo : EIATTR_COOP_GROUP_INSTR_OFFSETS
	.align		4
.L_50:
        /*0130*/ 	.byte	0x04, 0x28
        /*0132*/ 	.short	(.L_52 - .L_51)


	//   ....[0]....
.L_51:
        /*0134*/ 	.word	0x00000070


	//   ....[1]....
        /*0138*/ 	.word	0x00000320


	//   ....[2]....
        /*013c*/ 	.word	0x00002be0


	//   ....[3]....
        /*0140*/ 	.word	0x00002e40


	//----- nvinfo : EIATTR_VRC_CTA_INIT_COUNT
	.align		4
.L_52:
        /*0144*/ 	.byte	0x02, 0x4a
        /*0146*/ 	.byte	0x80
	.zero		1


	//----- nvinfo : EIATTR_MBARRIER_INSTR_OFFSETS
	.align		4
        /*0148*/ 	.byte	0x04, 0x39
        /*014a*/ 	.short	(.L_54 - .L_53)


	//   ....[0]....
.L_53:
        /*014c*/ 	.word	0x00000f60
        /*0150*/ 	.word	0x000000ff
        /*0154*/ 	.word	0x00000000
        /*0158*/ 	.short	0x0100
        /*015a*/ 	.byte	0x0e
	.zero		1


	//   ....[1]....
        /*015c*/ 	.word	0x000016e0
        /*0160*/ 	.word	0x000000ff
        /*0164*/ 	.word	0x00001808
        /*0168*/ 	.short	0x0100
        /*016a*/ 	.byte	0x08
	.zero		1


	//   ....[2]....
        /*016c*/ 	.word	0x00001c60
        /*0170*/ 	.word	0x000000ff
        /*0174*/ 	.word	0x00000000
        /*0178*/ 	.short	0x010a
        /*017a*/ 	.byte	0x0e
	.zero		1


	//   ....[3]....
        /*017c*/ 	.word	0x000022c0
        /*0180*/ 	.word	0x000000ff
        /*0184*/ 	.word	0x00000000
        /*0188*/ 	.short	0x010a
        /*018a*/ 	.byte	0x0e
	.zero		1


	//   ....[4]....
        /*018c*/ 	.word	0x000023d0
        /*0190*/ 	.word	0x000000ff
        /*0194*/ 	.word	0x00001800
        /*0198*/ 	.short	0x0108
        /*019a*/ 	.byte	0x08
	.zero		1


	//   ....[5]....
        /*019c*/ 	.word	0x00002430
        /*01a0*/ 	.word	0x000000ff
        /*01a4*/ 	.word	0x00001808
        /*01a8*/ 	.short	0x0108
        /*01aa*/ 	.byte	0x08
	.zero		1


	//   ....[6]....
        /*01ac*/ 	.word	0x00002e60
        /*01b0*/ 	.word	0x000000ff
        /*01b4*/ 	.word	0x00000000
        /*01b8*/ 	.short	0x010a
        /*01ba*/ 	.byte	0x0e
	.zero		1


	//   ....[7]....
        /*01bc*/ 	.word	0x00002e90
        /*01c0*/ 	.word	0x000000ff
        /*01c4*/ 	.word	0x00000000
        /*01c8*/ 	.short	0x010a
        /*01ca*/ 	.byte	0x0e
	.zero		1


	//----- nvinfo : EIATTR_NUM_MBARRIERS
	.align		4
.L_54:
        /*01cc*/ 	.byte	0x03, 0x38
        /*01ce*/ 	.short	0x0002


	//----- nvinfo : EIATTR_EXIT_INSTR_OFFSETS
	.align		4
        /*01d0*/ 	.byte	0x04, 0x1c
        /*01d2*/ 	.short	(.L_56 - .L_55)


	//   ....[0]....
.L_55:
        /*01d4*/ 	.word	0x00002e50


	//----- nvinfo : EIATTR_REQNTID
	.align		4
.L_56:
        /*01d8*/ 	.byte	0x04, 0x10
        /*01da*/ 	.short	(.L_58 - .L_57)
.L_57:
        /*01dc*/ 	.word	0x00000080
        /*01e0*/ 	.word	0x00000001
        /*01e4*/ 	.word	0x00000001


	//----- nvinfo : EIATTR_CRS_STACK_SIZE
	.align		4
.L_58:
        /*01e8*/ 	.byte	0x04, 0x1e
        /*01ea*/ 	.short	(.L_60 - .L_59)
.L_59:
        /*01ec*/ 	.word	0x00000000


	//----- nvinfo : EIATTR_CBANK_PARAM_SIZE
	.align		4
.L_60:
        /*01f0*/ 	.byte	0x03, 0x19
        /*01f2*/ 	.short	0x0050


	//----- nvinfo : EIATTR_PARAM_CBANK
	.align		4
        /*01f4*/ 	.byte	0x04, 0x0a
        /*01f6*/ 	.short	(.L_62 - .L_61)
	.align		4
.L_61:
        /*01f8*/ 	.word	index@(.nv.constant0.matmul_kernel)
        /*01fc*/ 	.short	0x0380
        /*01fe*/ 	.short	0x0050


	//----- nvinfo : EIATTR_SW_WAR
	.align		4
.L_62:
        /*0200*/ 	.byte	0x04, 0x36
        /*0202*/ 	.short	(.L_64 - .L_63)
.L_63:
        /*0204*/ 	.word	0x00000008
.L_64:


//--------------------- .nv.compat                --------------------------
	.section	.nv.compat,"",@"SHT_CUDA_COMPAT_INFO"
	.align	4
        /*0000*/ 	.byte	0x02, 0x02, 0x02, 0x00, 0x02, 0x05, 0x05, 0x00, 0x02, 0x03, 0x00, 0x00, 0x02, 0x06, 0x01, 0x00


//--------------------- .nv.callgraph             --------------------------
	.section	.nv.callgraph,"",@"SHT_CUDA_CALLGRAPH"
	.align	4
	.sectionentsize	8
	.align		4
        /*0000*/ 	.word	0x00000000
	.align		4
        /*0004*/ 	.word	0xffffffff
	.align		4
        /*0008*/ 	.word	0x00000000
	.align		4
        /*000c*/ 	.word	0xfffffffe
	.align		4
        /*0010*/ 	.word	0x00000000
	.align		4
        /*0014*/ 	.word	0xfffffffd
	.align		4
        /*0018*/ 	.word	0x00000000
	.align		4
        /*001c*/ 	.word	0xfffffffc


//--------------------- .text.matmul_kernel       --------------------------
	.section	.text.matmul_kernel,"ax",@progbits
	.align	128
        .global         matmul_kernel
        .type           matmul_kernel,@function
        .size           matmul_kernel,(.L_x_20 - matmul_kernel)
        .other          matmul_kernel,@"STO_CUDA_ENTRY STV_DEFAULT"
matmul_kernel:
.text.matmul_kernel:
[----:B------:R-:W0:Y:S01]  /*0000*/  LDC R1, c[0x0][0x37c] ;  /* 0x0000df00ff017b82 */ /* 0x000e220000000800 */
[----:B------:R-:W1:Y:S01]  /*0010*/  S2R R20, SR_TID.X ;  /* 0x0000000000147919 */ /* 0x000e620000002100 */
[----:B------:R-:W2:Y:S01]  /*0020*/  LDCU.64 UR20, c[0x0][0x358] ;  /* 0x00006b00ff1477ac */ /* 0x000ea20008000a00 */
[----:B-1----:R-:W-:-:S13]  /*0030*/  ISETP.GE.U32.AND P0, PT, R20, 0x20, PT ;  /* 0x000000201400780c */ /* 0x002fda0003f06070 */
[----:B------:R-:W-:Y:S02]  /*0040*/  VOTEU.ANY UP0, P0 ;  /* 0x0000000000ff7886 */ /* 0x000fe40000000100 */
[----:B0-2---:R-:W-:Y:S05]  /*0050*/  BRA.U UP0, `(.L_x_0) ;  /* 0x0000000100b47547 */ /* 0x005fea000b800000 */
[----:B------:R-:W0:Y:S01]  /*0060*/  S2UR UR6, SR_CgaCtaId ;  /* 0x00000000000679c3 */ /* 0x000e220000008800 */
[----:B------:R-:W-:Y:S01]  /*0070*/  NOP ;  /* 0x0000000000007918 */ /* 0x000fe20000000000 */
[----:B------:R-:W-:Y:S02]  /*0080*/  UMOV UR4, 0x40 ;  /* 0x0000004000047882 */ /* 0x000fe40000000000 */
[----:B0-----:R-:W-:-:S09]  /*0090*/  ULEA UR4, UR6, UR4, 0x18 ;  /* 0x0000000406047291 */ /* 0x001fd2000f8ec0ff */
[----:B------:R-:W0:Y:S01]  /*00a0*/  LDS.U8 R0, [UR4] ;  /* 0x00000004ff007984 */ /* 0x000e220008000000 */
[----:B------:R-:W-:Y:S02]  /*00b0*/  UMOV UR4, 0x400 ;  /* 0x0000040000047882 */ /* 0x000fe40000000000 */
[----:B------:R-:W-:Y:S01]  /*00c0*/  ULEA UR4, UR6, UR4, 0x18 ;  /* 0x0000000406047291 */ /* 0x000fe2000f8ec0ff */
[----:B0-----:R-:W-:-:S13]  /*00d0*/  ISETP.NE.AND P0, PT, R0, RZ, PT ;  /* 0x000000ff0000720c */ /* 0x001fda0003f05270 */
[----:B------:R-:W-:Y:S05]  /*00e0*/  @P0 BRA `(.L_x_1) ;  /* 0x0000000000780947 */ /* 0x000fea0003800000 */
[----:B------:R-:W-:-:S13]  /*00f0*/  ELECT P0, URZ, PT ;  /* 0x0000000000ff782f */ /* 0x000fda0003800000 */
[----:B------:R-:W-:Y:S05]  /*0100*/  @!P0 BRA `(.L_x_2) ;  /* 0x0000000000808947 */ /* 0x000fea0003800000 */
[----:B------:R-:W-:Y:S01]  /*0110*/  UMOV UR5, 0x1 ;  /* 0x0000000100057882 */ /* 0x000fe20000000000 */
[----:B------:R-:W-:-:S04]  /*0120*/  IMAD.MOV.U32 R4, RZ, RZ, 0x1 ;  /* 0x00000001ff047424 */ /* 0x000fc800078e00ff */
[----:B------:R-:W-:Y:S04]  /*0130*/  DEPBAR.LE SB0, 0x36 ;  /* 0x00008d800000791a */ /* 0x000fe80000000000 */
[----:B------:R-:W0:Y:S02]  /*0140*/  UTCATOMSWS.FIND_AND_SET.ALIGN UP1, UR5, UR5 ;  /* 0x00000005000575e3 */ /* 0x000e240008020800 */
[----:B0-----:R-:W-:-:S04]  /*0150*/  PLOP3.LUT P0, PT, PT, PT, UP1, 0x80, 0x8 ;  /* 0x000000000008781c */ /* 0x001fc80003f0f018 */
[----:B------:R-:W-:-:S04]  /*0160*/  SEL R0, RZ, 0xffffffff, !P0 ;  /* 0xffffffffff007807 */ /* 0x000fc80004000000 */
[----:B------:R-:W-:Y:S01]  /*0170*/  ISETP.NE.AND P0, PT, R0, RZ, PT ;  /* 0x000000ff0000720c */ /* 0x000fe20003f05270 */
[----:B------:R-:W-:-:S12]  /*0180*/  IMAD.U32 R0, RZ, RZ, UR5 ;  /* 0x00000005ff007e24 */ /* 0x000fd8000f8e00ff */
[----:B------:R-:W-:Y:S05]  /*0190*/  @P0 BRA `(.L_x_3) ;  /* 0x0000000000240947 */ /* 0x000fea0003800000 */
.L_x_4:
[----:B------:R-:W-:Y:S05]  /*01a0*/  NANOSLEEP 0x64 ;  /* 0x000000640000795d */ /* 0x000fea0003800000 */
[----:B------:R-:W-:-:S05]  /*01b0*/  UMOV UR5, 0x1 ;  /* 0x0000000100057882 */ /* 0x000fca0000000000 */
[----:B------:R-:W-:Y:S04]  /*01c0*/  DEPBAR.LE SB0, 0x36 ;  /* 0x00008d800000791a */ /* 0x000fe80000000000 */
[----:B------:R-:W0:Y:S02]  /*01d0*/  UTCATOMSWS.FIND_AND_SET.ALIGN UP1, UR5, UR5 ;  /* 0x00000005000575e3 */ /* 0x000e240008020800 */
[----:B0-----:R-:W-:-:S04]  /*01e0*/  PLOP3.LUT P0, PT, PT, PT, UP1, 0x80, 0x8 ;  /* 0x000000000008781c */ /* 0x001fc80003f0f018 */
[----:B------:R-:W-:-:S04]  /*01f0*/  SEL R0, RZ, 0xffffffff, !P0 ;  /* 0xffffffffff007807 */ /* 0x000fc80004000000 */
[----:B------:R-:W-:Y:S01]  /*0200*/  ISETP.NE.AND P0, PT, R0, RZ, PT ;  /* 0x000000ff0000720c */ /* 0x000fe20003f05270 */
[----:B------:R-:W-:-:S12]  /*0210*/  IMAD.U32 R0, RZ, RZ, UR5 ;  /* 0x00000005ff007e24 */ /* 0x000fd8000f8e00ff */
[----:B------:R-:W-:Y:S05]  /*0220*/  @!P0 BRA `(.L_x_4) ;  /* 0xfffffffc00dc8947 */ /* 0x000fea000383ffff */
.L_x_3:
[----:B------:R-:W-:Y:S01]  /*0230*/  VIADD R3, R0, 0x10 ;  /* 0x0000001000037836 */ /* 0x000fe20000000000 */
[----:B------:R-:W-:Y:S01]  /*0240*/  UMOV UR5, 0x50 ;  /* 0x0000005000057882 */ /* 0x000fe20000000000 */
[----:B------:R-:W-:Y:S01]  /*0250*/  SHF.L.U32 R2, R4, R0, RZ ;  /* 0x0000000004027219 */ /* 0x000fe200000006ff */
[----:B------:R-:W-:Y:S01]  /*0260*/  ULEA UR5, UR6, UR5, 0x18 ;  /* 0x0000000506057291 */ /* 0x000fe2000f8ec0ff */
[----:B------:R-:W-:Y:S01]  /*0270*/  IMAD.SHL.U32 R0, R0, 0x20, RZ ;  /* 0x0000002000007824 */ /* 0x000fe200078e00ff */
[----:B------:R-:W-:-:S04]  /*0280*/  SHF.L.U32 R3, R4, R3, RZ ;  /* 0x0000000304037219 */ /* 0x000fc800000006ff */
[----:B------:R-:W-:-:S05]  /*0290*/  LOP3.LUT R2, R3, R2, RZ, 0xfc, !PT ;  /* 0x0000000203027212 */ /* 0x000fca00078efcff */
[----:B------:R0:W-:Y:S04]  /*02a0*/  ATOMS.OR RZ, [UR5], R2 ;  /* 0x00000002ffff798c */ /* 0x0001e8000b000005 */
[----:B------:R0:W-:Y:S01]  /*02b0*/  STS [UR4], R0 ;  /* 0x00000000ff007988 */ /* 0x0001e20008000804 */
[----:B------:R-:W-:Y:S05]  /*02c0*/  BRA `(.L_x_2) ;  /* 0x0000000000107947 */ /* 0x000fea0003800000 */
.L_x_1:
[----:B------:R-:W-:Y:S01]  /*02d0*/  IMAD.MOV.U32 R0, RZ, RZ, -0x1 ;  /* 0xffffffffff007424 */ /* 0x000fe200078e00ff */
[----:B------:R-:W-:-:S04]  /*02e0*/  MOV R2, 0x310 ;  /* 0x0000031000027802 */ /* 0x000fc80000000f00 */
[----:B------:R0:W-:Y:S03]  /*02f0*/  STS [UR4], R0 ;  /* 0x00000000ff007988 */ /* 0x0001e60008000804 */
[----:B0-----:R-:W-:Y:S05]  /*0300*/  CALL.REL.NOINC `($__internal_1_$__cuda_sm10x_tcgen05_guardrail_trap_phase_invalid_during_alloc) ;  /* 0x0000002800f87944 */ /* 0x001fea0003c00000 */
.L_x_2:
[----:B------:R-:W-:Y:S05]  /*0310*/  WARPSYNC.ALL ;  /* 0x0000000000007948 */ /* 0x000fea0003800000 */
[----:B------:R-:W-:Y:S01]  /*0320*/  NOP ;  /* 0x0000000000007918 */ /* 0x000fe20000000000 */
.L_x_0:
[----:B------:R-:W1:Y:S01]  /*0330*/  LDC.64 R10, c[0x0][0x398] ;  /* 0x0000e600ff0a7b82 */ /* 0x000e620000000a00 */
[----:B------:R-:W2:Y:S01]  /*0340*/  S2R R5, SR_CTAID.X ;  /* 0x0000000000057919 */ /* 0x000ea20000002500 */
[C---:B------:R-:W-:Y:S01]  /*0350*/  LOP3.LUT R21, R20.reuse, 0x3f, RZ, 0xc0, !PT ;  /* 0x0000003f14157812 */ /* 0x040fe200078ec0ff */
[----:B------:R-:W-:Y:S01]  /*0360*/  UMOV UR8, 0x400 ;  /* 0x0000040000087882 */ /* 0x000fe20000000000 */
[----:B------:R-:W3:Y:S01]  /*0370*/  LDCU UR13, c[0x0][0x3a0] ;  /* 0x00007400ff0d77ac */ /* 0x000ee20008000800 */
[----:B------:R-:W-:Y:S02]  /*0380*/  LOP3.LUT P3, RZ, R20, 0x7f, RZ, 0xc0, !PT ;  /* 0x0000007f14ff7812 */ /* 0x000fe4000786c0ff */
[----:B------:R-:W-:Y:S01]  /*0390*/  PRMT R48, RZ, 0x7610, R48 ;  /* 0x00007610ff307816 */ /* 0x000fe20000000030 */
[----:B------:R-:W4:Y:S01]  /*03a0*/  S2UR UR5, SR_CgaCtaId ;  /* 0x00000000000579c3 */ /* 0x000f220000008800 */
[----:B------:R-:W5:Y:S01]  /*03b0*/  LDCU.64 UR22, c[0x0][0x3a8] ;  /* 0x00007500ff1677ac */ /* 0x000f620008000a00 */
[----:B------:R-:W-:Y:S01]  /*03c0*/  PRMT R44, RZ, 0x7610, R44 ;  /* 0x00007610ff2c7816 */ /* 0x000fe2000000002c */
[----:B------:R-:W0:Y:S01]  /*03d0*/  LDCU UR10, c[0x0][0x3a4] ;  /* 0x00007480ff0a77ac */ /* 0x000e220008000800 */
[----:B------:R-:W-:Y:S01]  /*03e0*/  UMOV UR6, 0x1 ;  /* 0x0000000100067882 */ /* 0x000fe20000000000 */
[----:B------:R-:W0:Y:S01]  /*03f0*/  LDCU.128 UR16, c[0x0][0x380] ;  /* 0x00007000ff1077ac */ /* 0x000e220008000c00 */
[----:B---3--:R-:W-:Y:S01]  /*0400*/  UIADD3 UR25, UPT, UPT, UR13, 0xf, URZ ;  /* 0x0000000f0d197890 */ /* 0x008fe2000fffe0ff */
[----:B01----:R-:W-:Y:S01]  /*0410*/  VIADD R0, R11, 0x1f ;  /* 0x0000001f0b007836 */ /* 0x003fe20000000000 */
[----:B------:R-:W-:-:S02]  /*0420*/  IABS R13, R11 ;  /* 0x0000000b000d7213 */ /* 0x000fc40000000000 */
[----:B------:R-:W-:Y:S01]  /*0430*/  UISETP.GT.AND UP1, UPT, UR25, 0xf, UPT ;  /* 0x0000000f1900788c */ /* 0x000fe2000bf24270 */
[----:B-----5:R-:W-:Y:S01]  /*0440*/  IMAD.U32 R14, RZ, RZ, UR22 ;  /* 0x00000016ff0e7e24 */ /* 0x020fe2000f8e00ff */
[----:B------:R-:W-:Y:S01]  /*0450*/  SHF.R.S32.HI R3, RZ, 0x1f, R0 ;  /* 0x0000001fff037819 */ /* 0x000fe20000011400 */
[----:B------:R-:W-:Y:S01]  /*0460*/  IMAD.U32 R16, RZ, RZ, UR22 ;  /* 0x00000016ff107e24 */ /* 0x000fe2000f8e00ff */
[----:B----4-:R-:W-:Y:S02]  /*0470*/  ULEA UR8, UR5, UR8, 0x18 ;  /* 0x0000000805087291 */ /* 0x010fe4000f8ec0ff */
[----:B------:R-:W-:Y:S02]  /*0480*/  LEA.HI R3, R3, R0, RZ, 0x5 ;  /* 0x0000000003037211 */ /* 0x000fe400078f28ff */
[----:B--2---:R-:W-:Y:S01]  /*0490*/  IABS R8, R5 ;  /* 0x0000000500087213 */ /* 0x004fe20000000000 */
[----:B------:R-:W-:Y:S01]  /*04a0*/  UIADD3 UR12, UPT, UPT, UR8, 0x1800, URZ ;  /* 0x00001800080c7890 */ /* 0x000fe2000fffe0ff */
[----:B------:R-:W-:Y:S01]  /*04b0*/  SHF.R.S32.HI R3, RZ, 0x5, R3 ;  /* 0x00000005ff037819 */ /* 0x000fe20000011403 */
[----:B------:R-:W-:Y:S01]  /*04c0*/  BAR.SYNC.DEFER_BLOCKING 0x0 ;  /* 0x0000000000007b1d */ /* 0x000fe20000010000 */
[----:B------:R-:W-:-:S03]  /*04d0*/  PLOP3.LUT P4, PT, PT, PT, UP1, 0x80, 0x8 ;  /* 0x000000000008781c */ /* 0x000fc60003f8f018 */
[----:B------:R-:W-:Y:S02]  /*04e0*/  IMAD.SHL.U32 R4, R3, 0x8, RZ ;  /* 0x0000000803047824 */ /* 0x000fe400078e00ff */
[----:B------:R-:W-:-:S03]  /*04f0*/  UMOV UR14, UR12 ;  /* 0x0000000c000e7c82 */ /* 0x000fc60008000000 */
[-C--:B------:R-:W-:Y:S02]  /*0500*/  IABS R7, R4.reuse ;  /* 0x0000000400077213 */ /* 0x080fe40000000000 */
[----:B------:R-:W-:Y:S02]  /*0510*/  IABS R12, R4 ;  /* 0x00000004000c7213 */ /* 0x000fe40000000000 */
[----:B------:R-:W0:Y:S08]  /*0520*/  I2F.RP R0, R7 ;  /* 0x0000000700007306 */ /* 0x000e300000209400 */
[----:B0-----:R-:W0:Y:S02]  /*0530*/  MUFU.RCP R0, R0 ;  /* 0x0000000000007308 */ /* 0x001e240000001000 */
[----:B0-----:R-:W-:-:S02]  /*0540*/  VIADD R2, R0, 0xffffffe ;  /* 0x0ffffffe00027836 */ /* 0x001fc40000000000 */
[----:B------:R-:W-:-:S04]  /*0550*/  IMAD.MOV R0, RZ, RZ, -R12 ;  /* 0x000000ffff007224 */ /* 0x000fc800078e0a0c */
[----:B------:R0:W1:Y:S02]  /*0560*/  F2I.FTZ.U32.TRUNC.NTZ R3, R2 ;  /* 0x0000000200037305 */ /* 0x000064000021f000 */
[----:B0-----:R-:W-:Y:S02]  /*0570*/  IMAD.MOV.U32 R2, RZ, RZ, RZ ;  /* 0x000000ffff027224 */ /* 0x001fe400078e00ff */
[----:B-1----:R-:W-:-:S04]  /*0580*/  IMAD.MOV R6, RZ, RZ, -R3 ;  /* 0x000000ffff067224 */ /* 0x002fc800078e0a03 */
[----:B------:R-:W-:Y:S02]  /*0590*/  IMAD R9, R6, R7, RZ ;  /* 0x0000000706097224 */ /* 0x000fe400078e02ff */
[----:B------:R-:W-:Y:S02]  /*05a0*/  IMAD.MOV.U32 R6, RZ, RZ, R8 ;  /* 0x000000ffff067224 */ /* 0x000fe400078e0008 */
[----:B------:R-:W-:-:S06]  /*05b0*/  IMAD.HI.U32 R3, R3, R9, R2 ;  /* 0x0000000903037227 */ /* 0x000fcc00078e0002 */
[----:B------:R-:W-:-:S04]  /*05c0*/  IMAD.HI.U32 R3, R3, R6, RZ ;  /* 0x0000000603037227 */ /* 0x000fc800078e00ff */
[----:B------:R-:W-:-:S05]  /*05d0*/  IMAD R0, R3, R0, R6 ;  /* 0x0000000003007224 */ /* 0x000fca00078e0206 */
[----:B------:R-:W-:-:S13]  /*05e0*/  ISETP.GT.U32.AND P1, PT, R7, R0, PT ;  /* 0x000000000700720c */ /* 0x000fda0003f24070 */
[----:B------:R-:W-:Y:S02]  /*05f0*/  @!P1 IMAD.IADD R0, R0, 0x1, -R7 ;  /* 0x0000000100009824 */ /* 0x000fe400078e0a07 */
[----:B------:R-:W-:Y:S01]  /*0600*/  @!P1 VIADD R3, R3, 0x1 ;  /* 0x0000000103039836 */ /* 0x000fe20000000000 */
[----:B------:R-:W-:Y:S02]  /*0610*/  ISETP.NE.AND P1, PT, R4, RZ, PT ;  /* 0x000000ff0400720c */ /* 0x000fe40003f25270 */
[----:B------:R-:W-:Y:S02]  /*0620*/  ISETP.GE.U32.AND P0, PT, R0, R7, PT ;  /* 0x000000070000720c */ /* 0x000fe40003f06070 */
[----:B------:R-:W-:-:S04]  /*0630*/  LOP3.LUT R0, R5, R4, RZ, 0x3c, !PT ;  /* 0x0000000405007212 */ /* 0x000fc800078e3cff */
[----:B------:R-:W-:Y:S01]  /*0640*/  ISETP.GE.AND P2, PT, R0, RZ, PT ;  /* 0x000000ff0000720c */ /* 0x000fe20003f46270 */
[----:B------:R-:W-:-:S06]  /*0650*/  VIADD R0, R10, 0x3f ;  /* 0x0000003f0a007836 */ /* 0x000fcc0000000000 */
[----:B------:R-:W-:-:S04]  /*0660*/  @P0 VIADD R3, R3, 0x1 ;  /* 0x0000000103030836 */ /* 0x000fc80000000000 */
[----:B------:R-:W-:Y:S01]  /*0670*/  IMAD.MOV.U32 R2, RZ, RZ, R3 ;  /* 0x000000ffff027224 */ /* 0x000fe200078e0003 */
[----:B------:R-:W-:-:S03]  /*0680*/  SHF.R.S32.HI R3, RZ, 0x1f, R0 ;  /* 0x0000001fff037819 */ /* 0x000fc60000011400 */
[----:B------:R-:W-:Y:S01]  /*0690*/  @!P2 IMAD.MOV R2, RZ, RZ, -R2 ;  /* 0x000000ffff02a224 */ /* 0x000fe200078e0a02 */
[----:B------:R-:W-:Y:S02]  /*06a0*/  @!P1 LOP3.LUT R2, RZ, R4, RZ, 0x33, !PT ;  /* 0x00000004ff029212 */ /* 0x000fe400078e33ff */
[----:B------:R-:W-:-:S03]  /*06b0*/  LEA.HI R3, R3, R0, RZ, 0x6 ;  /* 0x0000000003037211 */ /* 0x000fc600078f30ff */
[----:B------:R-:W-:Y:S02]  /*06c0*/  IMAD.SHL.U32 R6, R2, 0x8, RZ ;  /* 0x0000000802067824 */ /* 0x000fe400078e00ff */
[----:B------:R-:W-:-:S03]  /*06d0*/  IMAD.MOV R2, RZ, RZ, -R2 ;  /* 0x000000ffff027224 */ /* 0x000fc600078e0a02 */
[----:B------:R-:W-:Y:S01]  /*06e0*/  LEA.HI.SX32 R3, R3, -R6, 0x1a ;  /* 0x8000000603037211 */ /* 0x000fe200078fd2ff */
[----:B------:R-:W-:-:S03]  /*06f0*/  IMAD R8, R4, R2, R5 ;  /* 0x0000000204087224 */ /* 0x000fc600078e0205 */
[----:B------:R-:W-:-:S04]  /*0700*/  VIMNMX R15, PT, PT, R3, 0x8, PT ;  /* 0x00000008030f7848 */ /* 0x000fc80003fe0100 */
[-C--:B------:R-:W-:Y:S02]  /*0710*/  IABS R7, R15.reuse ;  /* 0x0000000f00077213 */ /* 0x080fe40000000000 */
[----:B------:R-:W-:Y:S02]  /*0720*/  IABS R4, R15 ;  /* 0x0000000f00047213 */ /* 0x000fe40000000000 */
[----:B------:R-:W0:Y:S08]  /*0730*/  I2F.RP R0, R7 ;  /* 0x0000000700007306 */ /* 0x000e300000209400 */
[----:B0-----:R-:W0:Y:S02]  /*0740*/  MUFU.RCP R0, R0 ;  /* 0x0000000000007308 */ /* 0x001e240000001000 */
[----:B0-----:R-:W-:-:S02]  /*0750*/  VIADD R3, R0, 0xffffffe ;  /* 0x0ffffffe00037836 */ /* 0x001fc40000000000 */
[----:B------:R-:W-:-:S04]  /*0760*/  IMAD.MOV R0, RZ, RZ, -R4 ;  /* 0x000000ffff007224 */ /* 0x000fc800078e0a04 */
[----:B------:R-:W0:Y:S02]  /*0770*/  F2I.FTZ.U32.TRUNC.NTZ R3, R3 ;  /* 0x0000000300037305 */ /* 0x000e24000021f000 */
[----:B0-----:R-:W-:-:S04]  /*0780*/  IMAD.MOV R9, RZ, RZ, -R3 ;  /* 0x000000ffff097224 */ /* 0x001fc800078e0a03 */
[----:B------:R-:W-:Y:S01]  /*0790*/  IMAD.MOV.U32 R2, RZ, RZ, R9 ;  /* 0x000000ffff027224 */ /* 0x000fe200078e0009 */
[----:B------:R-:W-:-:S03]  /*07a0*/  IABS R9, R8 ;  /* 0x0000000800097213 */ /* 0x000fc60000000000 */
[----:B------:R-:W-:Y:S02]  /*07b0*/  IMAD R5, R2, R7, RZ ;  /* 0x0000000702057224 */ /* 0x000fe400078e02ff */
[----:B------:R-:W-:-:S04]  /*07c0*/  IMAD.MOV.U32 R2, RZ, RZ, RZ ;  /* 0x000000ffff027224 */ /* 0x000fc800078e00ff */
[----:B------:R-:W-:Y:S01]  /*07d0*/  IMAD.HI.U32 R2, R3, R5, R2 ;  /* 0x0000000503027227 */ /* 0x000fe200078e0002 */
[----:B------:R-:W-:-:S05]  /*07e0*/  IABS R3, R10 ;  /* 0x0000000a00037213 */ /* 0x000fca0000000000 */
[----:B------:R-:W-:-:S04]  /*07f0*/  IMAD.HI.U32 R2, R2, R9, RZ ;  /* 0x0000000902027227 */ /* 0x000fc800078e00ff */
[----:B------:R-:W-:Y:S02]  /*0800*/  IMAD R0, R2, R0, R9 ;  /* 0x0000000002007224 */ /* 0x000fe400078e0209 */
[----:B------:R-:W-:-:S03]  /*0810*/  IMAD.MOV.U32 R9, RZ, RZ, R3 ;  /* 0x000000ffff097224 */ /* 0x000fc600078e0003 */
[----:B------:R-:W-:Y:S01]  /*0820*/  ISETP.GT.U32.AND P1, PT, R7, R0, PT ;  /* 0x000000000700720c */ /* 0x000fe20003f24070 */
[----:B------:R-:W0:-:S12]  /*0830*/  I2F.RP R3, R9 ;  /* 0x0000000900037306 */ /* 0x000e180000209400 */
[----:B------:R-:W-:Y:S02]  /*0840*/  @!P1 IMAD.IADD R0, R0, 0x1, -R7 ;  /* 0x0000000100009824 */ /* 0x000fe400078e0a07 */
[----:B------:R-:W-:Y:S01]  /*0850*/  @!P1 VIADD R2, R2, 0x1 ;  /* 0x0000000102029836 */ /* 0x000fe20000000000 */
[----:B0-----:R-:W0:Y:S01]  /*0860*/  MUFU.RCP R3, R3 ;  /* 0x0000000300037308 */ /* 0x001e220000001000 */
[----:B------:R-:W-:Y:S02]  /*0870*/  ISETP.NE.AND P1, PT, R15, RZ, PT ;  /* 0x000000ff0f00720c */ /* 0x000fe40003f25270 */
[----:B------:R-:W-:Y:S02]  /*0880*/  ISETP.GE.U32.AND P0, PT, R0, R7, PT ;  /* 0x000000070000720c */ /* 0x000fe40003f06070 */
[----:B------:R-:W-:-:S04]  /*0890*/  LOP3.LUT R0, R8, R15, RZ, 0x3c, !PT ;  /* 0x0000000f08007212 */ /* 0x000fc800078e3cff */
[----:B------:R-:W-:-:S07]  /*08a0*/  ISETP.GE.AND P2, PT, R0, RZ, PT ;  /* 0x000000ff0000720c */ /* 0x000fce0003f46270 */
[----:B------:R-:W-:Y:S02]  /*08b0*/  @P0 VIADD R2, R2, 0x1 ;  /* 0x0000000102020836 */ /* 0x000fe40000000000 */
[----:B0-----:R-:W-:Y:S02]  /*08c0*/  VIADD R4, R3, 0xffffffe ;  /* 0x0ffffffe03047836 */ /* 0x001fe40000000000 */
[----:B------:R-:W-:Y:S01]  /*08d0*/  IMAD.MOV.U32 R12, RZ, RZ, R2 ;  /* 0x000000ffff0c7224 */ /* 0x000fe200078e0002 */
[----:B------:R-:W0:Y:S03]  /*08e0*/  I2F.RP R3, R13 ;  /* 0x0000000d00037306 */ /* 0x000e260000209400 */
[----:B------:R-:W-:Y:S01]  /*08f0*/  @!P2 IMAD.MOV R12, RZ, RZ, -R12 ;  /* 0x000000ffff0ca224 */ /* 0x000fe200078e0a0c */
[----:B------:R-:W-:-:S04]  /*0900*/  @!P1 LOP3.LUT R12, RZ, R15, RZ, 0x33, !PT ;  /* 0x0000000fff0c9212 */ /* 0x000fc800078e33ff */
[----:B------:R1:W2:Y:S01]  /*0910*/  F2I.FTZ.U32.TRUNC.NTZ R5, R4 ;  /* 0x0000000400057305 */ /* 0x0002a2000021f000 */
[----:B------:R-:W-:-:S04]  /*0920*/  IMAD.MOV R0, RZ, RZ, -R12 ;  /* 0x000000ffff007224 */ /* 0x000fc800078e0a0c */
[----:B------:R-:W-:-:S03]  /*0930*/  IMAD R0, R15, R0, R8 ;  /* 0x000000000f007224 */ /* 0x000fc600078e0208 */
[----:B0-----:R-:W0:Y:S01]  /*0940*/  MUFU.RCP R3, R3 ;  /* 0x0000000300037308 */ /* 0x001e220000001000 */
[----:B------:R-:W-:Y:S02]  /*0950*/  IMAD.IADD R0, R6, 0x1, R0 ;  /* 0x0000000106007824 */ /* 0x000fe400078e0200 */
[----:B-1----:R-:W-:Y:S02]  /*0960*/  IMAD.MOV.U32 R4, RZ, RZ, RZ ;  /* 0x000000ffff047224 */ /* 0x002fe400078e00ff */
[----:B--2---:R-:W-:-:S04]  /*0970*/  IMAD.MOV R2, RZ, RZ, -R5 ;  /* 0x000000ffff027224 */ /* 0x004fc800078e0a05 */
[----:B------:R-:W-:Y:S02]  /*0980*/  IMAD.MOV.U32 R6, RZ, RZ, R2 ;  /* 0x000000ffff067224 */ /* 0x000fe400078e0002 */
[----:B------:R-:W-:Y:S02]  /*0990*/  IMAD R2, R0, 0x40, R21 ;  /* 0x0000004000027824 */ /* 0x000fe400078e0215 */
[----:B------:R-:W-:Y:S02]  /*09a0*/  IMAD R7, R6, R9, RZ ;  /* 0x0000000906077224 */ /* 0x000fe400078e02ff */
[----:B------:R-:W1:Y:S01]  /*09b0*/  LDS R6, [UR8] ;  /* 0x00000008ff067984 */ /* 0x000e620008000800 */
[----:B------:R-:W-:Y:S01]  /*09c0*/  IABS R0, R2 ;  /* 0x0000000200007213 */ /* 0x000fe20000000000 */
[----:B------:R-:W-:Y:S01]  /*09d0*/  IMAD.HI.U32 R4, R5, R7, R4 ;  /* 0x0000000705047227 */ /* 0x000fe200078e0004 */
[----:B------:R-:W-:Y:S01]  /*09e0*/  SHF.R.U32.HI R7, RZ, 0x5, R20 ;  /* 0x00000005ff077819 */ /* 0x000fe20000011614 */
[----:B------:R-:W-:Y:S01]  /*09f0*/  BAR.SYNC.DEFER_BLOCKING 0x0 ;  /* 0x0000000000007b1d */ /* 0x000fe20000010000 */
[----:B------:R-:W-:Y:S01]  /*0a00*/  ISETP.GE.AND P1, PT, R2, RZ, PT ;  /* 0x000000ff0200720c */ /* 0x000fe20003f26270 */
[----:B0-----:R-:W-:Y:S01]  /*0a10*/  VIADD R5, R3, 0xffffffe ;  /* 0x0ffffffe03057836 */ /* 0x001fe20000000000 */
[----:B------:R-:W-:Y:S01]  /*0a20*/  R2UR UR7, R7 ;  /* 0x00000000070772ca */ /* 0x000fe200000e0000 */
[----:B------:R-:W-:-:S04]  /*0a30*/  IMAD.HI.U32 R4, R4, R0, RZ ;  /* 0x0000000004047227 */ /* 0x000fc800078e00ff */
[----:B------:R-:W-:Y:S01]  /*0a40*/  IMAD.MOV R4, RZ, RZ, -R4 ;  /* 0x000000ffff047224 */ /* 0x000fe200078e0a04 */
[----:B------:R-:W0:Y:S01]  /*0a50*/  F2I.FTZ.U32.TRUNC.NTZ R5, R5 ;  /* 0x0000000500057305 */ /* 0x000e22000021f000 */
[----:B------:R-:W-:Y:S02]  /*0a60*/  IMAD.SHL.U32 R3, R12, 0x20, RZ ;  /* 0x000000200c037824 */ /* 0x000fe400078e00ff */
[----:B------:R-:W-:Y:S01]  /*0a70*/  IMAD R0, R9, R4, R0 ;  /* 0x0000000409007224 */ /* 0x000fe200078e0200 */
[----:B------:R-:W-:-:S03]  /*0a80*/  SHF.R.U32.HI R4, RZ, 0x4, R20 ;  /* 0x00000004ff047819 */ /* 0x000fc60000011614 */
[----:B------:R-:W-:Y:S01]  /*0a90*/  USHF.L.U32 UR4, UR7, 0x15, URZ ;  /* 0x0000001507047899 */ /* 0x000fe200080006ff */
[----:B------:R-:W-:Y:S02]  /*0aa0*/  ISETP.GT.U32.AND P0, PT, R9, R0, PT ;  /* 0x000000000900720c */ /* 0x000fe40003f04070 */
[----:B------:R-:W-:Y:S01]  /*0ab0*/  SGXT.U32 R4, R4, 0x3 ;  /* 0x000000030404781a */ /* 0x000fe20000000000 */
[----:B------:R-:W-:-:S03]  /*0ac0*/  ULOP3.LUT UR4, UR4, 0x600000, URZ, 0xc0, !UPT ;  /* 0x0060000004047892 */ /* 0x000fc6000f8ec0ff */
[----:B------:R-:W-:Y:S01]  /*0ad0*/  LOP3.LUT R27, R3, R4, RZ, 0xfc, !PT ;  /* 0x00000004031b7212 */ /* 0x000fe200078efcff */
[----:B0-----:R-:W-:Y:S02]  /*0ae0*/  IMAD.MOV R8, RZ, RZ, -R5 ;  /* 0x000000ffff087224 */ /* 0x001fe400078e0a05 */
[----:B------:R-:W-:Y:S01]  /*0af0*/  IMAD.MOV.U32 R4, RZ, RZ, RZ ;  /* 0x000000ffff047224 */ /* 0x000fe200078e00ff */
[C---:B------:R-:W-:Y:S01]  /*0b00*/  LOP3.LUT R23, R27.reuse, 0x10, RZ, 0xfc, !PT ;  /* 0x000000101b177812 */ /* 0x040fe200078efcff */
[----:B------:R-:W-:Y:S01]  /*0b10*/  IMAD R17, R8, R13, RZ ;  /* 0x0000000d08117224 */ /* 0x000fe200078e02ff */
[----:B------:R-:W-:Y:S01]  /*0b20*/  LOP3.LUT R7, R27, 0x8, RZ, 0xfc, !PT ;  /* 0x000000081b077812 */ /* 0x000fe200078efcff */
[----:B------:R-:W-:Y:S01]  /*0b30*/  @!P0 IMAD.IADD R0, R0, 0x1, -R9 ;  /* 0x0000000100008824 */ /* 0x000fe200078e0a09 */
[----:B------:R-:W-:Y:S01]  /*0b40*/  IABS R46, R23 ;  /* 0x00000017002e7213 */ /* 0x000fe20000000000 */
[----:B------:R-:W-:Y:S01]  /*0b50*/  IMAD.HI.U32 R17, R5, R17, R4 ;  /* 0x0000001105117227 */ /* 0x000fe200078e0004 */
[----:B------:R-:W-:-:S02]  /*0b60*/  IABS R12, R27 ;  /* 0x0000001b000c7213 */ /* 0x000fc40000000000 */
[----:B------:R-:W-:Y:S01]  /*0b70*/  ISETP.GT.U32.AND P0, PT, R9, R0, PT ;  /* 0x000000000900720c */ /* 0x000fe20003f04070 */
[----:B------:R-:W-:Y:S01]  /*0b80*/  IMAD.U32 R8, RZ, RZ, UR22 ;  /* 0x00000016ff087e24 */ /* 0x000fe2000f8e00ff */
[----:B-1----:R-:W-:Y:S01]  /*0b90*/  R2UR UR24, R6 ;  /* 0x00000000061872ca */ /* 0x002fe200000e0000 */
[----:B------:R-:W-:Y:S01]  /*0ba0*/  IMAD.HI.U32 R6, R17, R46, RZ ;  /* 0x0000002e11067227 */ /* 0x000fe200078e00ff */
[----:B------:R-:W-:Y:S02]  /*0bb0*/  IABS R18, R7 ;  /* 0x0000000700127213 */ /* 0x000fe40000000000 */
[----:B------:R-:W-:Y:S01]  /*0bc0*/  ISETP.GE.AND P2, PT, R7, RZ, PT ;  /* 0x000000ff0700720c */ /* 0x000fe20003f46270 */
[----:B------:R-:W-:-:S04]  /*0bd0*/  IMAD.HI.U32 R4, R17, R12, RZ ;  /* 0x0000000c11047227 */ /* 0x000fc800078e00ff */
[----:B------:R-:W-:Y:S02]  /*0be0*/  IMAD.MOV R6, RZ, RZ, -R6 ;  /* 0x000000ffff067224 */ /* 0x000fe400078e0a06 */
[----:B------:R-:W-:Y:S01]  /*0bf0*/  @!P0 IMAD.IADD R0, R0, 0x1, -R9 ;  /* 0x0000000100008824 */ /* 0x000fe200078e0a09 */
[----:B------:R-:W-:Y:S01]  /*0c00*/  ISETP.NE.AND P0, PT, R10, RZ, PT ;  /* 0x000000ff0a00720c */ /* 0x000fe20003f05270 */
[----:B------:R-:W-:Y:S01]  /*0c10*/  IMAD.HI.U32 R5, R17, R18, RZ ;  /* 0x0000001211057227 */ /* 0x000fe200078e00ff */
[----:B------:R-:W-:-:S03]  /*0c20*/  UIADD3 UR9, UPT, UPT, UR24, UR4, URZ ;  /* 0x0000000418097290 */ /* 0x000fc6000fffe0ff */
[----:B------:R-:W-:Y:S01]  /*0c30*/  IMAD.MOV.U32 R33, RZ, RZ, R0 ;  /* 0x000000ffff217224 */ /* 0x000fe200078e0000 */
[----:B------:R-:W-:Y:S01]  /*0c40*/  SHF.R.U32.HI R0, RZ, 0x6, R20 ;  /* 0x00000006ff007819 */ /* 0x000fe20000011614 */
[----:B------:R-:W-:Y:S02]  /*0c50*/  IMAD.MOV R4, RZ, RZ, -R4 ;  /* 0x000000ffff047224 */ /* 0x000fe400078e0a04 */
[C---:B------:R-:W-:Y:S01]  /*0c60*/  IMAD R46, R13.reuse, R6, R46 ;  /* 0x000000060d2e7224 */ /* 0x040fe200078e022e */
[----:B------:R-:W-:Y:S01]  /*0c70*/  SGXT.U32 R0, R0, 0x1 ;  /* 0x000000010000781a */ /* 0x000fe20000000000 */
[----:B------:R-:W-:Y:S02]  /*0c80*/  IMAD.U32 R6, RZ, RZ, UR22 ;  /* 0x00000016ff067e24 */ /* 0x000fe4000f8e00ff */
[----:B------:R-:W-:Y:S01]  /*0c90*/  @!P1 IMAD.MOV R33, RZ, RZ, -R33 ;  /* 0x000000ffff219224 */ /* 0x000fe200078e0a21 */
[----:B------:R-:W-:Y:S01]  /*0ca0*/  @!P0 LOP3.LUT R33, RZ, R10, RZ, 0x33, !PT ;  /* 0x0000000aff218212 */ /* 0x000fe200078e33ff */
[C---:B------:R-:W-:Y:S01]  /*0cb0*/  IMAD R7, R0.reuse, UR22, RZ ;  /* 0x0000001600077c24 */ /* 0x040fe2000f8e02ff */
[----:B------:R-:W-:Y:S01]  /*0cc0*/  PLOP3.LUT P0, PT, PT, PT, UP1, 0x80, 0x8 ;  /* 0x000000000008781c */ /* 0x000fe20003f0f018 */
[----:B------:R-:W-:Y:S01]  /*0cd0*/  IMAD.MOV R5, RZ, RZ, -R5 ;  /* 0x000000ffff057224 */ /* 0x000fe200078e0a05 */
[----:B------:R-:W-:Y:S01]  /*0ce0*/  PLOP3.LUT P1, PT, PT, PT, UP1, 0x80, 0x8 ;  /* 0x000000000008781c */ /* 0x000fe20003f2f018 */
[----:B------:R-:W-:Y:S01]  /*0cf0*/  IMAD R12, R13, R4, R12 ;  /* 0x000000040d0c7224 */ /* 0x000fe200078e020c */
[----:B------:R-:W-:Y:S01]  /*0d00*/  LOP3.LUT R4, R0, 0x8, RZ, 0xfc, !PT ;  /* 0x0000000800047812 */ /* 0x000fe200078efcff */
[----:B------:R-:W-:-:S02]  /*0d10*/  IMAD R31, R6, 0x2, R7 ;  /* 0x00000002061f7824 */ /* 0x000fc400078e0207 */
[----:B------:R-:W-:Y:S01]  /*0d20*/  IMAD R18, R13, R5, R18 ;  /* 0x000000050d127224 */ /* 0x000fe200078e0212 */
[----:B------:R-:W-:Y:S01]  /*0d30*/  ISETP.LT.AND P0, PT, R4, UR13, P0 ;  /* 0x0000000d04007c0c */ /* 0x000fe20008701270 */
[----:B------:R-:W-:Y:S01]  /*0d40*/  IMAD.U32 R10, RZ, RZ, UR22 ;  /* 0x00000016ff0a7e24 */ /* 0x000fe2000f8e00ff */
[----:B------:R-:W-:Y:S01]  /*0d50*/  LOP3.LUT R5, R0, 0xa, RZ, 0xfc, !PT ;  /* 0x0000000a00057812 */ /* 0x000fe200078efcff */
[----:B------:R-:W-:Y:S02]  /*0d60*/  IMAD R19, R8, 0x2, R31 ;  /* 0x0000000208137824 */ /* 0x000fe400078e021f */
[----:B------:R-:W-:Y:S01]  /*0d70*/  IMAD R33, R33, UR10, RZ ;  /* 0x0000000a21217c24 */ /* 0x000fe2000f8e02ff */
[----:B------:R-:W-:Y:S07]  /*0d80*/  BRA.U UP0, `(.L_x_5) ;  /* 0x0000000100187547 */ /* 0x000fee000b800000 */
[----:B------:R-:W-:Y:S01]  /*0d90*/  ELECT P5, URZ, PT ;  /* 0x0000000000ff782f */ /* 0x000fe200038a0000 */
[----:B------:R-:W-:Y:S01]  /*0da0*/  IMAD.MOV.U32 R6, RZ, RZ, 0x1 ;  /* 0x00000001ff067424 */ /* 0x000fe200078e00ff */
[----:B------:R-:W-:Y:S01]  /*0db0*/  UMOV UR4, 0x40 ;  /* 0x0000004000047882 */ /* 0x000fe20000000000 */
[----:B------:R-:W-:Y:S01]  /*0dc0*/  UVIRTCOUNT.DEALLOC.SMPOOL 0x80 ;  /* 0x000000800000784c */ /* 0x000fe20000000000 */
[----:B------:R-:W-:-:S09]  /*0dd0*/  ULEA UR4, UR5, UR4, 0x18 ;  /* 0x0000000405047291 */ /* 0x000fd2000f8ec0ff */
[----:B------:R0:W-:Y:S03]  /*0de0*/  @P5 STS.U8 [UR4], R6 ;  /* 0x00000006ff005988 */ /* 0x0001e60008000004 */
.L_x_5:
[----:B------:R-:W-:Y:S01]  /*0df0*/  STTM.16dp32bit_t0_t15.x16 tmem[UR9], RZ ;  /* 0x000000ff000079ed */ /* 0x000fe20008a00009 */
[----:B------:R-:W-:Y:S01]  /*0e00*/  STTM.16dp32bit_t16_t31.x16 tmem[UR9+0x10], RZ ;  /* 0x000010ff000079ed */ /* 0x000fe20008a20009 */
[----:B------:R-:W1:Y:S02]  /*0e10*/  FENCE.VIEW.ASYNC.T ;  /* 0x00000000000073c6 */ /* 0x000e640000000200 */
[----:B-1----:R-:W-:Y:S01]  /*0e20*/  VOTEU.ALL UP2, P3 ;  /* 0x0000000000ff7886 */ /* 0x002fe20001840000 */
[----:B------:R-:W-:Y:S01]  /*0e30*/  VOTEU.ALL UP3, P3 ;  /* 0x0000000000ff7886 */ /* 0x000fe20001860000 */
[----:B------:R-:W-:Y:S01]  /*0e40*/  IMAD R25, R10, 0x2, R19 ;  /* 0x000000020a197824 */ /* 0x000fe200078e0213 */
[----:B------:R-:W-:Y:S01]  /*0e50*/  ISETP.LT.AND P1, PT, R5, UR13, P1 ;  /* 0x0000000d05007c0c */ /* 0x000fe20008f21270 */
[----:B------:R-:W-:Y:S01]  /*0e60*/  IMAD.SHL.U32 R34, R33, 0x2, RZ ;  /* 0x0000000221227824 */ /* 0x000fe200078e00ff */
[----:B------:R-:W-:-:S04]  /*0e70*/  @!UP2 UIADD3 UR4, UPT, UPT, -UR6, 0x100000, URZ ;  /* 0x001000000604a890 */ /* 0x000fc8000fffe1ff */
[----:B------:R-:W-:Y:S02]  /*0e80*/  @!UP2 USHF.L.U32 UR5, UR4, 0xb, URZ ;  /* 0x0000000b0405a899 */ /* 0x000fe400080006ff */
[----:B------:R-:W-:Y:S01]  /*0e90*/  @!UP2 USHF.L.U32 UR4, UR4, 0x1, URZ ;  /* 0x000000010404a899 */ /* 0x000fe200080006ff */
[----:B------:R-:W-:Y:S01]  /*0ea0*/  BAR.SYNC.DEFER_BLOCKING 0x0 ;  /* 0x0000000000007b1d */ /* 0x000fe20000010000 */
[----:B------:R-:W-:Y:S01]  /*0eb0*/  IMAD R35, R14, 0x2, R25 ;  /* 0x000000020e237824 */ /* 0x000fe200078e0219 */
[----:B------:R-:W-:Y:S02]  /*0ec0*/  ISETP.LT.AND P4, PT, R0, UR13, P4 ;  /* 0x0000000d00007c0c */ /* 0x000fe4000a781270 */
[----:B------:R-:W-:Y:S01]  /*0ed0*/  IADD3 R32, P5, PT, R34, UR16, RZ ;  /* 0x0000001022207c10 */ /* 0x000fe2000ffbe0ff */
[----:B------:R-:W-:-:S03]  /*0ee0*/  IMAD R37, R16, 0x2, R35 ;  /* 0x0000000210257824 */ /* 0x000fc600078e0223 */
[----:B------:R-:W-:Y:S02]  /*0ef0*/  LEA.HI.X.SX32 R30, R33, UR17, 0x1, P5 ;  /* 0x00000011211e7c11 */ /* 0x000fe4000a8f0eff */
[C---:B------:R-:W-:Y:S02]  /*0f00*/  LEA R8, P6, R35.reuse, R32, 0x1 ;  /* 0x0000002023087211 */ /* 0x040fe400078c08ff */
[----:B------:R-:W-:Y:S02]  /*0f10*/  PRMT R49, RZ, 0x7610, R49 ;  /* 0x00007610ff317816 */ /* 0x000fe40000000031 */
[----:B------:R-:W-:Y:S02]  /*0f20*/  LEA.HI.X.SX32 R9, R35, R30, 0x1, P6 ;  /* 0x0000001e23097211 */ /* 0x000fe400030f0eff */
[-C--:B------:R-:W-:Y:S02]  /*0f30*/  LEA R14, P6, R37, R32.reuse, 0x1 ;  /* 0x00000020250e7211 */ /* 0x080fe400078c08ff */
[----:B0-----:R-:W-:Y:S01]  /*0f40*/  LEA R6, P5, R7, R32, 0x1 ;  /* 0x0000002007067211 */ /* 0x001fe200078a08ff */
[----:B------:R-:W0:Y:S02]  /*0f50*/  FENCE.VIEW.ASYNC.S ;  /* 0x00000000000073c6 */ /* 0x000e240000000000 */
[----:B0-----:R0:W1:Y:S02]  /*0f60*/  @!UP3 SYNCS.EXCH.64 URZ, [UR14], UR4 ;  /* 0x000000040effb5b2 */ /* 0x0010640008000100 */
[----:B-1----:R-:W-:Y:S01]  /*0f70*/  BAR.SYNC.DEFER_BLOCKING 0x0 ;  /* 0x0000000000007b1d */ /* 0x002fe20000010000 */
[-C--:B------:R-:W-:Y:S01]  /*0f80*/  LEA.HI.X.SX32 R15, R37, R30.reuse, 0x1, P6 ;  /* 0x0000001e250f7211 */ /* 0x080fe200030f0eff */
[----:B------:R-:W-:Y:S01]  /*0f90*/  IMAD.U32 R10, RZ, RZ, UR22 ;  /* 0x00000016ff0a7e24 */ /* 0x000fe2000f8e00ff */
[----:B------:R-:W-:-:S02]  /*0fa0*/  LEA.HI.X.SX32 R7, R7, R30, 0x1, P5 ;  /* 0x0000001e07077211 */ /* 0x000fc400028f0eff */
[C---:B------:R-:W-:Y:S01]  /*0fb0*/  ISETP.GE.AND P5, PT, R27.reuse, RZ, PT ;  /* 0x000000ff1b00720c */ /* 0x040fe20003fa6270 */
[----:B------:R-:W-:Y:S01]  /*0fc0*/  IMAD R39, R10, 0x2, R37 ;  /* 0x000000020a277824 */ /* 0x000fe200078e0225 */
[----:B------:R-:W-:-:S04]  /*0fd0*/  LOP3.LUT R27, R27, 0x18, RZ, 0xfc, !PT ;  /* 0x000000181b1b7812 */ /* 0x000fc800078efcff */
[----:B------:R-:W-:Y:S01]  /*0fe0*/  IABS R24, R27 ;  /* 0x0000001b00187213 */ /* 0x000fe20000000000 */
[----:B------:R-:W-:Y:S01]  /*0ff0*/  IMAD.U32 R22, RZ, RZ, UR22 ;  /* 0x00000016ff167e24 */ /* 0x000fe2000f8e00ff */
[----:B------:R-:W-:Y:S01]  /*1000*/  LEA R16, P6, R39, R32, 0x1 ;  /* 0x0000002027107211 */ /* 0x000fe200078c08ff */
[----:B0-----:R-:W0:Y:S01]  /*1010*/  LDCU UR4, c[0x0][0x3b0] ;  /* 0x00007600ff0477ac */ /* 0x001e220008000800 */
[----:B------:R-:W2:Y:S01]  /*1020*/  @P1 LDG.E.U16 R49, desc[UR20][R14.64] ;  /* 0x000000140e311981 */ /* 0x000ea2000c1e1500 */
[----:B------:R-:W-:-:S03]  /*1030*/  ISETP.GT.U32.AND P1, PT, R13, R12, PT ;  /* 0x0000000c0d00720c */ /* 0x000fc60003f24070 */
[----:B------:R1:W3:Y:S01]  /*1040*/  @P0 LDG.E.U16 R48, desc[UR20][R8.64] ;  /* 0x0000001408300981 */ /* 0x0002e2000c1e1500 */
[----:B------:R-:W-:Y:S01]  /*1050*/  PLOP3.LUT P0, PT, PT, PT, UP1, 0x80, 0x8 ;  /* 0x000000000008781c */ /* 0x000fe20003f0f018 */
[----:B------:R-:W-:Y:S01]  /*1060*/  IMAD.HI.U32 R10, R17, R24, RZ ;  /* 0x00000018110a7227 */ /* 0x000fe200078e00ff */
[----:B------:R-:W-:Y:S01]  /*1070*/  LEA.HI.X.SX32 R17, R39, R30, 0x1, P6 ;  /* 0x0000001e27117211 */ /* 0x000fe200030f0eff */
[----:B------:R-:W4:Y:S01]  /*1080*/  @P4 LDG.E.U16 R44, desc[UR20][R6.64] ;  /* 0x00000014062c4981 */ /* 0x000f22000c1e1500 */
[----:B------:R-:W-:Y:S02]  /*1090*/  ISETP.GT.U32.AND P4, PT, R13, R18, PT ;  /* 0x000000120d00720c */ /* 0x000fe40003f84070 */
[----:B-1----:R-:W-:-:S03]  /*10a0*/  LOP3.LUT R8, R0, 0xc, RZ, 0xfc, !PT ;  /* 0x0000000c00087812 */ /* 0x002fc600078efcff */
[----:B------:R-:W-:Y:S01]  /*10b0*/  @!P1 IMAD.IADD R12, R12, 0x1, -R13 ;  /* 0x000000010c0c9824 */ /* 0x000fe200078e0a0d */
[----:B------:R-:W-:Y:S02]  /*10c0*/  LOP3.LUT R9, R0, 0xe, RZ, 0xfc, !PT ;  /* 0x0000000e00097812 */ /* 0x000fe400078efcff */
[----:B------:R-:W-:Y:S02]  /*10d0*/  ISETP.LT.AND P0, PT, R8, UR13, P0 ;  /* 0x0000000d08007c0c */ /* 0x000fe40008701270 */
[----:B------:R-:W-:Y:S02]  /*10e0*/  PLOP3.LUT P6, PT, PT, PT, UP1, 0x80, 0x8 ;  /* 0x000000000008781c */ /* 0x000fe40003fcf018 */
[----:B------:R-:W-:Y:S02]  /*10f0*/  PRMT R36, RZ, 0x7610, R36 ;  /* 0x00007610ff247816 */ /* 0x000fe40000000024 */
[----:B------:R-:W-:Y:S02]  /*1100*/  ISETP.LT.AND P1, PT, R9, UR13, P6 ;  /* 0x0000000d09007c0c */ /* 0x000fe4000b721270 */
[----:B------:R-:W-:Y:S01]  /*1110*/  ISETP.GT.U32.AND P6, PT, R13, R12, PT ;  /* 0x0000000c0d00720c */ /* 0x000fe20003fc4070 */
[----:B------:R-:W-:-:S02]  /*1120*/  IMAD R41, R22, 0x2, R39 ;  /* 0x0000000216297824 */ /* 0x000fc400078e0227 */
[----:B------:R-:W-:Y:S02]  /*1130*/  @!P4 IMAD.IADD R18, R18, 0x1, -R13 ;  /* 0x000000011212c824 */ /* 0x000fe400078e0a0d */
[----:B------:R1:W5:Y:S01]  /*1140*/  @P0 LDG.E.U16 R36, desc[UR20][R16.64] ;  /* 0x0000001410240981 */ /* 0x000362000c1e1500 */
[----:B------:R-:W-:Y:S01]  /*1150*/  LEA R14, P0, R41, R32, 0x1 ;  /* 0x00000020290e7211 */ /* 0x000fe200078008ff */
[----:B------:R-:W-:-:S03]  /*1160*/  IMAD.MOV R10, RZ, RZ, -R10 ;  /* 0x000000ffff0a7224 */ /* 0x000fc600078e0a0a */
[----:B------:R-:W-:Y:S02]  /*1170*/  LEA.HI.X.SX32 R15, R41, R30, 0x1, P0 ;  /* 0x0000001e290f7211 */ /* 0x000fe400000f0eff */
[C---:B------:R-:W-:Y:S01]  /*1180*/  ISETP.GT.U32.AND P0, PT, R13.reuse, R18, PT ;  /* 0x000000120d00720c */ /* 0x040fe20003f04070 */
[----:B------:R-:W-:Y:S02]  /*1190*/  @!P6 IMAD.IADD R12, R12, 0x1, -R13 ;  /* 0x000000010c0ce824 */ /* 0x000fe400078e0a0d */
[----:B------:R-:W-:Y:S01]  /*11a0*/  IMAD R24, R13, R10, R24 ;  /* 0x0000000a0d187224 */ /* 0x000fe200078e0218 */
[----:B------:R-:W-:Y:S01]  /*11b0*/  LOP3.LUT R10, R20, 0xf, RZ, 0xc0, !PT ;  /* 0x0000000f140a7812 */ /* 0x000fe200078ec0ff */
[----:B-1----:R-:W-:Y:S01]  /*11c0*/  IMAD.MOV.U32 R17, RZ, RZ, R12 ;  /* 0x000000ffff117224 */ /* 0x002fe200078e000c */
[----:B------:R-:W-:Y:S02]  /*11d0*/  PRMT R47, RZ, 0x7610, R47 ;  /* 0x00007610ff2f7816 */ /* 0x000fe4000000002f */
[----:B------:R-:W-:Y:S01]  /*11e0*/  ISETP.NE.AND P4, PT, R11, RZ, PT ;  /* 0x000000ff0b00720c */ /* 0x000fe20003f85270 */
[----:B------:R-:W-:Y:S01]  /*11f0*/  IMAD R29, R10, UR23, RZ ;  /* 0x000000170a1d7c24 */ /* 0x000fe2000f8e02ff */
[----:B------:R-:W-:Y:S01]  /*1200*/  LOP3.LUT R26, RZ, R11, RZ, 0x33, !PT ;  /* 0x0000000bff1a7212 */ /* 0x000fe200078e33ff */
[----:B------:R-:W-:Y:S01]  /*1210*/  @!P5 IMAD.MOV R17, RZ, RZ, -R17 ;  /* 0x000000ffff11d224 */ /* 0x000fe200078e0a11 */
[----:B------:R1:W5:Y:S01]  /*1220*/  @P1 LDG.E.U16 R47, desc[UR20][R14.64] ;  /* 0x000000140e2f1981 */ /* 0x000362000c1e1500 */
[----:B------:R-:W-:Y:S01]  /*1230*/  @!P0 IMAD.IADD R18, R18, 0x1, -R13 ;  /* 0x0000000112128824 */ /* 0x000fe200078e0a0d */
[----:B------:R-:W-:-:S02]  /*1240*/  LEA R28, P6, R29, UR18, 0x1 ;  /* 0x000000121d1c7c11 */ /* 0x000fc4000f8c08ff */
[----:B------:R-:W-:Y:S01]  /*1250*/  SEL R17, R26, R17, !P4 ;  /* 0x000000111a117207 */ /* 0x000fe20006000000 */
[----:B------:R-:W-:Y:S01]  /*1260*/  IMAD.MOV.U32 R45, RZ, RZ, R18 ;  /* 0x000000ffff2d7224 */ /* 0x000fe200078e0012 */
[----:B-1----:R-:W-:-:S03]  /*1270*/  LEA R14, P5, R31, R32, 0x1 ;  /* 0x000000201f0e7211 */ /* 0x002fc600078a08ff */
[----:B0-----:R-:W-:Y:S01]  /*1280*/  IMAD R17, R17, UR4, RZ ;  /* 0x0000000411117c24 */ /* 0x001fe2000f8e02ff */
[----:B------:R-:W-:Y:S02]  /*1290*/  LEA.HI.X.SX32 R29, R29, UR19, 0x1, P6 ;  /* 0x000000131d1d7c11 */ /* 0x000fe4000b0f0eff */
[----:B------:R-:W-:Y:S02]  /*12a0*/  LEA.HI.X.SX32 R15, R31, R30, 0x1, P5 ;  /* 0x0000001e1f0f7211 */ /* 0x000fe400028f0eff */
[C---:B------:R-:W-:Y:S02]  /*12b0*/  LEA R18, P5, R19.reuse, R32, 0x1 ;  /* 0x0000002013127211 */ /* 0x040fe400078a08ff */
[----:B------:R-:W-:Y:S02]  /*12c0*/  LOP3.LUT R11, R0, 0x2, RZ, 0xfc, !PT ;  /* 0x00000002000b7812 */ /* 0x000fe400078efcff */
[----:B------:R-:W-:Y:S01]  /*12d0*/  PLOP3.LUT P6, PT, PT, PT, UP1, 0x80, 0x8 ;  /* 0x000000000008781c */ /* 0x000fe20003fcf018 */
[----:B------:R-:W-:Y:S01]  /*12e0*/  @!P2 IMAD.MOV R45, RZ, RZ, -R45 ;  /* 0x000000ffff2da224 */ /* 0x000fe200078e0a2d */
[----:B------:R-:W-:-:S02]  /*12f0*/  LEA.HI.X.SX32 R19, R19, R30, 0x1, P5 ;  /* 0x0000001e13137211 */ /* 0x000fc400028f0eff */
[----:B------:R-:W-:Y:S02]  /*1300*/  ISETP.LT.AND P2, PT, R11, UR13, P6 ;  /* 0x0000000d0b007c0c */ /* 0x000fe4000b741270 */
[----:B------:R-:W-:Y:S02]  /*1310*/  ISETP.GT.U32.AND P5, PT, R13, R46, PT ;  /* 0x0000002e0d00720c */ /* 0x000fe40003fa4070 */
[----:B------:R-:W-:Y:S02]  /*1320*/  PLOP3.LUT P1, PT, PT, PT, UP1, 0x80, 0x8 ;  /* 0x000000000008781c */ /* 0x000fe40003f2f018 */
[C---:B------:R-:W-:Y:S02]  /*1330*/  LEA R16, P6, R17.reuse, R28, 0x1 ;  /* 0x0000001c11107211 */ /* 0x040fe400078c08ff */
[----:B------:R-:W-:Y:S02]  /*1340*/  ISETP.LT.AND P0, PT, R10, UR13, P1 ;  /* 0x0000000d0a007c0c */ /* 0x000fe40008f01270 */
[----:B------:R-:W-:-:S02]  /*1350*/  LEA.HI.X.SX32 R17, R17, R29, 0x1, P6 ;  /* 0x0000001d11117211 */ /* 0x000fc400030f0eff */
[----:B------:R-:W-:Y:S02]  /*1360*/  LOP3.LUT R12, R0, 0x4, RZ, 0xfc, !PT ;  /* 0x00000004000c7812 */ /* 0x000fe400078efcff */
[----:B------:R-:W-:Y:S02]  /*1370*/  PLOP3.LUT P1, PT, PT, PT, UP1, 0x80, 0x8 ;  /* 0x000000000008781c */ /* 0x000fe40003f2f018 */
[----:B------:R-:W-:Y:S02]  /*1380*/  ISETP.GT.U32.AND P6, PT, R13, R24, PT ;  /* 0x000000180d00720c */ /* 0x000fe40003fc4070 */
[----:B------:R-:W-:Y:S02]  /*1390*/  ISETP.LT.AND P1, PT, R12, UR13, P1 ;  /* 0x0000000d0c007c0c */ /* 0x000fe40008f21270 */
[----:B------:R-:W-:Y:S01]  /*13a0*/  PRMT R43, RZ, 0x7610, R43 ;  /* 0x00007610ff2b7816 */ /* 0x000fe2000000002b */
[----:B------:R-:W-:Y:S01]  /*13b0*/  @!P5 IMAD.IADD R46, R46, 0x1, -R13 ;  /* 0x000000012e2ed824 */ /* 0x000fe200078e0a0d */
[----:B------:R-:W-:-:S04]  /*13c0*/  PRMT R42, RZ, 0x7610, R42 ;  /* 0x00007610ff2a7816 */ /* 0x000fc8000000002a */
[----:B------:R-:W5:Y:S01]  /*13d0*/  @P2 LDG.E.U16 R43, desc[UR20][R14.64] ;  /* 0x000000140e2b2981 */ /* 0x000f62000c1e1500 */
[C---:B------:R-:W-:Y:S02]  /*13e0*/  ISETP.GT.U32.AND P2, PT, R13.reuse, R46, PT ;  /* 0x0000002e0d00720c */ /* 0x040fe40003f44070 */
[----:B------:R-:W-:Y:S02]  /*13f0*/  @!P6 IMAD.IADD R24, R24, 0x1, -R13 ;  /* 0x000000011818e824 */ /* 0x000fe400078e0a0d */
[----:B------:R-:W5:Y:S03]  /*1400*/  @P1 LDG.E.U16 R42, desc[UR20][R18.64] ;  /* 0x00000014122a1981 */ /* 0x000f66000c1e1500 */
[----:B------:R-:W-:Y:S02]  /*1410*/  ISETP.GT.U32.AND P1, PT, R13, R24, PT ;  /* 0x000000180d00720c */ /* 0x000fe40003f24070 */
[----:B------:R-:W-:-:S04]  /*1420*/  ISETP.GE.AND P5, PT, R23, RZ, PT ;  /* 0x000000ff1700720c */ /* 0x000fc80003fa6270 */
[----:B------:R-:W-:Y:S01]  /*1430*/  @!P2 IMAD.IADD R46, R46, 0x1, -R13 ;  /* 0x000000012e2ea824 */ /* 0x000fe200078e0a0d */
[----:B------:R-:W-:Y:S02]  /*1440*/  ISETP.GE.AND P2, PT, R27, RZ, PT ;  /* 0x000000ff1b00720c */ /* 0x000fe40003f46270 */
[----:B------:R-:W-:-:S04]  /*1450*/  SEL R31, R26, R45, !P4 ;  /* 0x0000002d1a1f7207 */ /* 0x000fc80006000000 */
[----:B------:R-:W-:Y:S02]  /*1460*/  @!P1 IMAD.IADD R24, R24, 0x1, -R13 ;  /* 0x0000000118189824 */ /* 0x000fe400078e0a0d */
[----:B------:R-:W-:Y:S01]  /*1470*/  IMAD R31, R31, UR4, RZ ;  /* 0x000000041f1f7c24 */ /* 0x000fe2000f8e02ff */
[----:B------:R-:W-:Y:S01]  /*1480*/  LOP3.LUT R13, R0, 0x6, RZ, 0xfc, !PT ;  /* 0x00000006000d7812 */ /* 0x000fe200078efcff */
[----:B------:R-:W-:Y:S01]  /*1490*/  IMAD.MOV.U32 R27, RZ, RZ, R24 ;  /* 0x000000ffff1b7224 */ /* 0x000fe200078e0018 */
[----:B------:R-:W-:Y:S01]  /*14a0*/  PLOP3.LUT P1, PT, PT, PT, UP1, 0x80, 0x8 ;  /* 0x000000000008781c */ /* 0x000fe20003f2f018 */
[----:B------:R-:W-:Y:S01]  /*14b0*/  @!P5 IMAD.MOV R46, RZ, RZ, -R46 ;  /* 0x000000ffff2ed224 */ /* 0x000fe200078e0a2e */
[----:B------:R-:W-:Y:S01]  /*14c0*/  LEA R22, P6, R31, R28, 0x1 ;  /* 0x0000001c1f167211 */ /* 0x000fe200078c08ff */
[----:B------:R-:W-:Y:S01]  /*14d0*/  @!P2 IMAD.MOV R27, RZ, RZ, -R27 ;  /* 0x000000ffff1ba224 */ /* 0x000fe200078e0a1b */
[----:B------:R-:W-:Y:S02]  /*14e0*/  LEA R24, P5, R25, R32, 0x1 ;  /* 0x0000002019187211 */ /* 0x000fe400078a08ff */
[----:B------:R-:W-:-:S02]  /*14f0*/  ISETP.LT.AND P1, PT, R13, UR13, P1 ;  /* 0x0000000d0d007c0c */ /* 0x000fc40008f21270 */
[----:B------:R-:W-:Y:S02]  /*1500*/  LEA.HI.X.SX32 R23, R31, R29, 0x1, P6 ;  /* 0x0000001d1f177211 */ /* 0x000fe400030f0eff */
[C---:B------:R-:W-:Y:S02]  /*1510*/  SEL R31, R26.reuse, R46, !P4 ;  /* 0x0000002e1a1f7207 */ /* 0x040fe40006000000 */
[----:B------:R-:W-:Y:S02]  /*1520*/  LEA.HI.X.SX32 R25, R25, R30, 0x1, P5 ;  /* 0x0000001e19197211 */ /* 0x000fe400028f0eff */
[----:B------:R-:W-:Y:S01]  /*1530*/  SEL R30, R26, R27, !P4 ;  /* 0x0000001b1a1e7207 */ /* 0x000fe20006000000 */
[----:B------:R-:W-:Y:S01]  /*1540*/  IMAD R31, R31, UR4, RZ ;  /* 0x000000041f1f7c24 */ /* 0x000fe2000f8e02ff */
[----:B------:R-:W-:-:S03]  /*1550*/  PRMT R45, RZ, 0x7610, R45 ;  /* 0x00007610ff2d7816 */ /* 0x000fc6000000002d */
[----:B------:R-:W-:Y:S01]  /*1560*/  IMAD R30, R30, UR4, RZ ;  /* 0x000000041e1e7c24 */ /* 0x000fe2000f8e02ff */
[CC--:B------:R-:W-:Y:S02]  /*1570*/  LEA R26, P2, R31.reuse, R28.reuse, 0x1 ;  /* 0x0000001c1f1a7211 */ /* 0x0c0fe400078408ff */
[----:B------:R-:W5:Y:S02]  /*1580*/  @P1 LDG.E.U16 R45, desc[UR20][R24.64] ;  /* 0x00000014182d1981 */ /* 0x000f64000c1e1500 */
[----:B------:R-:W-:Y:S02]  /*1590*/  LEA R28, P1, R30, R28, 0x1 ;  /* 0x0000001c1e1c7211 */ /* 0x000fe400078208ff */
[----:B------:R-:W-:Y:S02]  /*15a0*/  PRMT R40, RZ, 0x7610, R40 ;  /* 0x00007610ff287816 */ /* 0x000fe40000000028 */
[----:B------:R-:W-:Y:S02]  /*15b0*/  PRMT R38, RZ, 0x7610, R38 ;  /* 0x00007610ff267816 */ /* 0x000fe40000000026 */
[----:B------:R-:W-:-:S02]  /*15c0*/  LEA.HI.X.SX32 R27, R31, R29, 0x1, P2 ;  /* 0x0000001d1f1b7211 */ /* 0x000fc400010f0eff */
[----:B------:R-:W-:Y:S01]  /*15d0*/  PRMT R46, RZ, 0x7610, R46 ;  /* 0x00007610ff2e7816 */ /* 0x000fe2000000002e */
[----:B------:R-:W5:Y:S01]  /*15e0*/  @P0 LDG.E.U16 R40, desc[UR20][R16.64] ;  /* 0x0000001410280981 */ /* 0x000f62000c1e1500 */
[----:B------:R-:W-:Y:S02]  /*15f0*/  PRMT R50, RZ, 0x7610, R50 ;  /* 0x00007610ff327816 */ /* 0x000fe40000000032 */
[----:B------:R-:W-:Y:S01]  /*1600*/  LEA.HI.X.SX32 R29, R30, R29, 0x1, P1 ;  /* 0x0000001d1e1d7211 */ /* 0x000fe200008f0eff */
[----:B------:R-:W5:Y:S04]  /*1610*/  @P0 LDG.E.U16 R38, desc[UR20][R22.64] ;  /* 0x0000001416260981 */ /* 0x000f68000c1e1500 */
[----:B------:R-:W5:Y:S04]  /*1620*/  @P0 LDG.E.U16 R46, desc[UR20][R26.64] ;  /* 0x000000141a2e0981 */ /* 0x000f68000c1e1500 */
[----:B------:R-:W5:Y:S01]  /*1630*/  @P0 LDG.E.U16 R50, desc[UR20][R28.64] ;  /* 0x000000141c320981 */ /* 0x000f62000c1e1500 */
[----:B------:R-:W-:Y:S01]  /*1640*/  SHF.R.S32.HI R31, RZ, 0x6, R20 ;  /* 0x00000006ff1f7819 */ /* 0x000fe20000011414 */
[----:B------:R-:W-:Y:S01]  /*1650*/  IMAD.SHL.U32 R30, R21, 0x2, RZ ;  /* 0x00000002151e7824 */ /* 0x000fe200078e00ff */
[----:B------:R-:W-:-:S04]  /*1660*/  @!UP2 UIADD3 UR4, UPT, UPT, -UR6, 0x100000, URZ ;  /* 0x001000000604a890 */ /* 0x000fc8000fffe1ff */
[----:B------:R-:W-:Y:S02]  /*1670*/  @!UP2 USHF.L.U32 UR5, UR4, 0xb, URZ ;  /* 0x0000000b0405a899 */ /* 0x000fe400080006ff */
[----:B------:R-:W-:Y:S01]  /*1680*/  @!UP2 USHF.L.U32 UR4, UR4, 0x1, URZ ;  /* 0x000000010404a899 */ /* 0x000fe200080006ff */
[----:B------:R-:W-:Y:S01]  /*1690*/  SGXT R21, R31, 0x1 ;  /* 0x000000011f15781a */ /* 0x000fe20000000200 */
[----:B------:R-:W-:-:S03]  /*16a0*/  VOTEU.ALL UP1, P3 ;  /* 0x0000000000ff7886 */ /* 0x000fc60001820000 */
[----:B------:R-:W-:-:S04]  /*16b0*/  LOP3.LUT R21, R30, 0x90, R21, 0x78, !PT ;  /* 0x000000901e157812 */ /* 0x000fc800078e7815 */
[C---:B------:R-:W-:Y:S02]  /*16c0*/  LOP3.LUT R30, R21.reuse, 0x20, RZ, 0x3c, !PT ;  /* 0x00000020151e7812 */ /* 0x040fe400078e3cff */
[C---:B------:R-:W-:Y:S01]  /*16d0*/  LOP3.LUT R31, R21.reuse, 0x40, RZ, 0x3c, !PT ;  /* 0x00000040151f7812 */ /* 0x040fe200078e3cff */
[----:B------:R0:W1:Y:S01]  /*16e0*/  @!UP1 SYNCS.EXCH.64 URZ, [UR8+0x1808], UR4 ;  /* 0x0018080408ff95b2 */ /* 0x0000620008000100 */
[----:B------:R-:W-:Y:S01]  /*16f0*/  LOP3.LUT R32, R21, 0x60, RZ, 0x3c, !PT ;  /* 0x0000006015207812 */ /* 0x000fe200078e3cff */
[----:B------:R-:W-:-:S04]  /*1700*/  UISETP.NE.U32.AND UP1, UPT, UR7, URZ, UPT ;  /* 0x000000ff0700728c */ /* 0x000fc8000bf25070 */
[----:B------:R-:W-:Y:S02]  /*1710*/  UISETP.LT.OR UP2, UPT, UR25, 0x10, UP1 ;  /* 0x000000101900788c */ /* 0x000fe40008f41670 */
[----:B------:R-:W-:Y:S01]  /*1720*/  UISETP.GE.AND UP3, UPT, UR25, 0x20, UPT ;  /* 0x000000201900788c */ /* 0x000fe2000bf66270 */
[----:B---3--:R0:W-:Y:S04]  /*1730*/  STS.U16 [R21+UR8+0x400], R48 ;  /* 0x0004003015007988 */ /* 0x0081e80008000408 */
[----:B----4-:R0:W-:Y:S04]  /*1740*/  STS.U16 [R21+UR8], R44 ;  /* 0x0000002c15007988 */ /* 0x0101e80008000408 */
[----:B--2---:R0:W-:Y:S04]  /*1750*/  STS.U16 [R30+UR8+0x500], R49 ;  /* 0x000500311e007988 */ /* 0x0041e80008000408 */
[----:B-----5:R0:W-:Y:S04]  /*1760*/  STS.U16 [R30+UR8+0x100], R43 ;  /* 0x0001002b1e007988 */ /* 0x0201e80008000408 */
[----:B------:R0:W-:Y:S04]  /*1770*/  STS.U16 [R31+UR8+0x600], R36 ;  /* 0x000600241f007988 */ /* 0x0001e80008000408 */
[----:B------:R0:W-:Y:S04]  /*1780*/  STS.U16 [R31+UR8+0x200], R42 ;  /* 0x0002002a1f007988 */ /* 0x0001e80008000408 */
[----:B------:R0:W-:Y:S04]  /*1790*/  STS.U16 [R32+UR8+0x700], R47 ;  /* 0x0007002f20007988 */ /* 0x0001e80008000408 */
[----:B------:R0:W-:Y:S04]  /*17a0*/  STS.U16 [R32+UR8+0x300], R45 ;  /* 0x0003002d20007988 */ /* 0x0001e80008000408 */
[----:B------:R0:W-:Y:S04]  /*17b0*/  STS.U16 [R21+UR8+0x1000], R40 ;  /* 0x0010002815007988 */ /* 0x0001e80008000408 */
[----:B------:R0:W-:Y:S04]  /*17c0*/  STS.U16 [R21+UR8+0x1100], R38 ;  /* 0x0011002615007988 */ /* 0x0001e80008000408 */
[----:B------:R0:W-:Y:S04]  /*17d0*/  STS.U16 [R21+UR8+0x1200], R46 ;  /* 0x0012002e15007988 */ /* 0x0001e80008000408 */
[----:B------:R0:W-:Y:S01]  /*17e0*/  STS.U16 [R21+UR8+0x1300], R50 ;  /* 0x0013003215007988 */ /* 0x0001e20008000408 */
[----:B-1----:R1:W-:Y:S06]  /*17f0*/  MEMBAR.ALL.CTA ;  /* 0x0000000000007992 */ /* 0x0023ec0000008000 */
[----:B-1----:R-:W1:Y:S02]  /*1800*/  FENCE.VIEW.ASYNC.S ;  /* 0x00000000000073c6 */ /* 0x002e640000000000 */
[----:B-1----:R-:W-:Y:S06]  /*1810*/  BAR.SYNC.DEFER_BLOCKING 0x0 ;  /* 0x0000000000007b1d */ /* 0x002fec0000010000 */
[----:B------:R-:W-:Y:S05]  /*1820*/  BRA.U UP2, `(.L_x_6) ;  /* 0x00000001023c7547 */ /* 0x000fea000b800000 */
[----:B0-----:R-:W-:Y:S02]  /*1830*/  UIADD3 UR4, UPT, UPT, UR8, 0x1000, URZ ;  /* 0x0000100008047890 */ /* 0x001fe4000fffe0ff */
[----:B------:R-:W-:Y:S02]  /*1840*/  USHF.R.U32.HI UR6, URZ, 0x4, UR8 ;  /* 0x00000004ff067899 */ /* 0x000fe40008011608 */
[----:B------:R-:W-:Y:S02]  /*1850*/  USHF.R.U32.HI UR4, URZ, 0x4, UR4 ;  /* 0x00000004ff047899 */ /* 0x000fe40008011604 */
[----:B------:R-:W-:Y:S02]  /*1860*/  USGXT.U32 UR6, UR6, 0xe ;  /* 0x0000000e0606789a */ /* 0x000fe40008000000 */
[----:B------:R-:W-:Y:S01]  /*1870*/  USGXT.U32 UR10, UR4, 0xe ;  /* 0x0000000e040a789a */ /* 0x000fe20008000000 */
[----:B------:R-:W-:Y:S02]  /*1880*/  UMOV UR5, URZ ;  /* 0x000000ff00057c82 */ /* 0x000fe40008000000 */
[----:B------:R-:W-:Y:S01]  /*1890*/  UMOV UR4, UR12 ;  /* 0x0000000c00047c82 */ /* 0x000fe20008000000 */
[----:B------:R-:W-:Y:S01]  /*18a0*/  UMOV UR18, 0x0 ;  /* 0x0000000000127882 */ /* 0x000fe20000000000 */
[----:B------:R-:W-:Y:S01]  /*18b0*/  UMOV UR19, 0x4088490 ;  /* 0x0408849000137882 */ /* 0x000fe20000000000 */
[----:B------:R-:W-:Y:S01]  /*18c0*/  UMOV UR7, 0x40004040 ;  /* 0x4000404000077882 */ /* 0x000fe20000000000 */
[----:B------:R-:W-:Y:S01]  /*18d0*/  UMOV UR11, 0xc0004010 ;  /* 0xc0004010000b7882 */ /* 0x000fe20000000000 */
[----:B------:R-:W-:Y:S01]  /*18e0*/  UMOV UR4, UR4 ;  /* 0x0000000400047c82 */ /* 0x000fe20008000000 */
[----:B------:R1:W-:Y:S01]  /*18f0*/  UTCHMMA gdesc[UR6], gdesc[UR10], tmem[UR24], tmem[UR18], idesc[UR19], !UPT ;  /* 0x00ff120a060075ea */ /* 0x0003e2000f800018 */
[----:B------:R1:W-:Y:S01]  /*1900*/  UTCBAR [UR4], URZ ;  /* 0x000000ff040073e9 */ /* 0x0003e200080000ff */
[----:B------:R-:W-:-:S02]  /*1910*/  NOP ;  /* 0x0000000000007918 */ /* 0x000fc40000000000 */
.L_x_6:
[----:B01----:R-:W-:Y:S01]  /*1920*/  UMOV UR4, URZ ;  /* 0x000000ff00047c82 */ /* 0x003fe20008000000 */
[----:B------:R-:W-:Y:S05]  /*1930*/  BRA.U !UP3, `(.L_x_7) ;  /* 0x000000090b507547 */ /* 0x000fea000b800000 */
[----:B------:R-:W-:Y:S01]  /*1940*/  SHF.R.S32.HI R36, RZ, 0x1f, R33 ;  /* 0x0000001fff247819 */ /* 0x000fe20000011421 */
[----:B------:R-:W-:Y:S01]  /*1950*/  USHF.R.S32.HI UR4, URZ, 0x1f, UR25 ;  /* 0x0000001fff047899 */ /* 0x000fe20008011419 */
[-C--:B------:R-:W-:Y:S01]  /*1960*/  LEA R42, P0, R35, R34.reuse, 0x1 ;  /* 0x00000022232a7211 */ /* 0x080fe200078008ff */
[----:B------:R-:W-:Y:S01]  /*1970*/  USHF.L.U32 UR5, UR22, 0x4, URZ ;  /* 0x0000000416057899 */ /* 0x000fe200080006ff */
[----:B------:R-:W-:Y:S01]  /*1980*/  SHF.L.U64.HI R43, R33, 0x1, R36 ;  /* 0x00000001212b7819 */ /* 0x000fe20000010224 */
[----:B------:R-:W-:Y:S01]  /*1990*/  ULEA.HI UR4, UR4, UR25, URZ, 0x4 ;  /* 0x0000001904047291 */ /* 0x000fe2000f8f20ff */
[----:B------:R-:W-:Y:S01]  /*19a0*/  SHF.R.S32.HI R36, RZ, 0x1f, R35 ;  /* 0x0000001fff247819 */ /* 0x000fe20000011423 */
[----:B------:R-:W-:Y:S01]  /*19b0*/  USHF.L.U32 UR6, UR23, 0x4, URZ ;  /* 0x0000000417067899 */ /* 0x000fe200080006ff */
[----:B------:R-:W-:Y:S01]  /*19c0*/  SHF.R.S32.HI R38, RZ, 0x1f, R37 ;  /* 0x0000001fff267819 */ /* 0x000fe20000011425 */
[----:B------:R-:W-:Y:S01]  /*19d0*/  USHF.R.S32.HI UR4, URZ, 0x4, UR4 ;  /* 0x00000004ff047899 */ /* 0x000fe20008011404 */
[-C--:B------:R-:W-:Y:S01]  /*19e0*/  LEA R33, P1, R37, R34.reuse, 0x1 ;  /* 0x0000002225217211 */ /* 0x080fe200078208ff */
[----:B------:R-:W-:Y:S01]  /*19f0*/  UIADD3 UR7, UPT, UPT, UR8, 0x800, URZ ;  /* 0x0000080008077890 */ /* 0x000fe2000fffe0ff */
[-C--:B------:R-:W-:Y:S01]  /*1a00*/  LEA.HI.X R35, R35, R43.reuse, R36, 0x1, P0 ;  /* 0x0000002b23237211 */ /* 0x080fe200000f0c24 */
[----:B------:R-:W-:Y:S01]  /*1a10*/  UIADD3 UR10, UPT, UPT, UR8, 0x1400, URZ ;  /* 0x00001400080a7890 */ /* 0x000fe2000fffe0ff */
[-C--:B------:R-:W-:Y:S01]  /*1a20*/  LEA.HI.X R37, R37, R43.reuse, R38, 0x1, P1 ;  /* 0x0000002b25257211 */ /* 0x080fe200008f0c26 */
[----:B------:R-:W-:Y:S01]  /*1a30*/  UISETP.LT.AND UP2, UPT, UR4, 0x2, UPT ;  /* 0x000000020400788c */ /* 0x000fe2000bf41270 */
[-C--:B------:R-:W-:Y:S01]  /*1a40*/  LEA R38, P0, R39, R34.reuse, 0x1 ;  /* 0x0000002227267211 */ /* 0x080fe200078008ff */
[----:B------:R-:W-:Y:S01]  /*1a50*/  UIADD3 UR18, UPT, UPT, UR13, -0x10, URZ ;  /* 0xfffffff00d127890 */ /* 0x000fe2000fffe0ff */
[----:B------:R-:W-:Y:S01]  /*1a60*/  LEA R40, P1, R41, R34, 0x1 ;  /* 0x0000002229287211 */ /* 0x000fe200078208ff */
[----:B------:R-:W-:Y:S01]  /*1a70*/  USHF.R.S32.HI UR11, URZ, 0x1f, UR5 ;  /* 0x0000001fff0b7899 */ /* 0x000fe20008011405 */
[----:B------:R-:W-:Y:S01]  /*1a80*/  SHF.R.S32.HI R34, RZ, 0x1f, R39 ;  /* 0x0000001fff227819 */ /* 0x000fe20000011427 */
[----:B------:R-:W-:Y:S01]  /*1a90*/  USHF.R.S32.HI UR13, URZ, 0x1f, UR6 ;  /* 0x0000001fff0d7899 */ /* 0x000fe20008011406 */
[----:B------:R-:W-:Y:S01]  /*1aa0*/  SHF.R.S32.HI R36, RZ, 0x1f, R41 ;  /* 0x0000001fff247819 */ /* 0x000fe20000011429 */
[----:B------:R-:W-:Y:S01]  /*1ab0*/  USHF.R.U32.HI UR7, URZ, 0x4, UR7 ;  /* 0x00000004ff077899 */ /* 0x000fe20008011607 */
[-C--:B------:R-:W-:Y:S01]  /*1ac0*/  LEA.HI.X R39, R39, R43.reuse, R34, 0x1, P0 ;  /* 0x0000002b27277211 */ /* 0x080fe200000f0c22 */
[----:B------:R-:W-:Y:S01]  /*1ad0*/  USHF.R.U32.HI UR15, URZ, 0x4, UR10 ;  /* 0x00000004ff0f7899 */ /* 0x000fe2000801160a */
[----:B------:R-:W-:Y:S01]  /*1ae0*/  LEA.HI.X R41, R41, R43, R36, 0x1, P1 ;  /* 0x0000002b29297211 */ /* 0x000fe200008f0c24 */
[----:B------:R-:W-:Y:S01]  /*1af0*/  USEL UR4, UR4, 0x2, !UP2 ;  /* 0x0000000204047887 */ /* 0x000fe2000d000000 */
[----:B------:R-:W-:Y:S01]  /*1b00*/  IADD3 R34, P0, PT, R42, UR16, RZ ;  /* 0x000000102a227c10 */ /* 0x000fe2000ff1e0ff */
[----:B------:R-:W-:Y:S01]  /*1b10*/  USHF.L.U32 UR26, UR5, 0x1, URZ ;  /* 0x00000001051a7899 */ /* 0x000fe200080006ff */
[----:B------:R-:W-:Y:S01]  /*1b20*/  IADD3 R36, P1, PT, R33, UR16, RZ ;  /* 0x0000001021247c10 */ /* 0x000fe2000ff3e0ff */
[----:B------:R-:W-:Y:S01]  /*1b30*/  IMAD.MOV.U32 R33, RZ, RZ, RZ ;  /* 0x000000ffff217224 */ /* 0x000fe200078e00ff */
[----:B------:R-:W-:Y:S01]  /*1b40*/  IADD3 R38, P2, PT, R38, UR16, RZ ;  /* 0x0000001026267c10 */ /* 0x000fe2000ff5e0ff */
[----:B------:R-:W-:Y:S01]  /*1b50*/  USHF.L.U64.HI UR22, UR5, 0x1, UR11 ;  /* 0x0000000105167899 */ /* 0x000fe2000801020b */
[----:B------:R-:W-:Y:S01]  /*1b60*/  IADD3 R40, P4, PT, R40, UR16, RZ ;  /* 0x0000001028287c10 */ /* 0x000fe2000ff9e0ff */
[----:B------:R-:W-:Y:S01]  /*1b70*/  USHF.L.U32 UR23, UR6, 0x1, URZ ;  /* 0x0000000106177899 */ /* 0x000fe200080006ff */
[----:B------:R-:W-:Y:S01]  /*1b80*/  IADD3.X R35, PT, PT, R35, UR17, RZ, P0, !PT ;  /* 0x0000001123237c10 */ /* 0x000fe200087fe4ff */
[----:B------:R-:W-:Y:S01]  /*1b90*/  USGXT.U32 UR10, UR7, 0xe ;  /* 0x0000000e070a789a */ /* 0x000fe20008000000 */
[----:B------:R-:W-:Y:S01]  /*1ba0*/  IADD3.X R37, PT, PT, R37, UR17, RZ, P1, !PT ;  /* 0x0000001125257c10 */ /* 0x000fe20008ffe4ff */
[----:B------:R-:W-:Y:S01]  /*1bb0*/  USGXT.U32 UR15, UR15, 0xe ;  /* 0x0000000e0f0f789a */ /* 0x000fe20008000000 */
[----:B------:R-:W-:Y:S01]  /*1bc0*/  IADD3.X R39, PT, PT, R39, UR17, RZ, P2, !PT ;  /* 0x0000001127277c10 */ /* 0x000fe200097fe4ff */
[----:B------:R-:W-:Y:S01]  /*1bd0*/  USHF.L.U64.HI UR19, UR6, 0x1, UR13 ;  /* 0x0000000106137899 */ /* 0x000fe2000801020d */
[----:B------:R-:W-:Y:S01]  /*1be0*/  IADD3.X R41, PT, PT, R41, UR17, RZ, P4, !PT ;  /* 0x0000001129297c10 */ /* 0x000fe2000a7fe4ff */
[----:B------:R-:W-:Y:S01]  /*1bf0*/  UIADD3 UR16, UPT, UPT, UR4, -0x1, URZ ;  /* 0xffffffff04107890 */ /* 0x000fe2000fffe0ff */
[----:B------:R-:W-:Y:S01]  /*1c00*/  UMOV UR14, UR12 ;  /* 0x0000000c000e7c82 */ /* 0x000fe20008000000 */
[----:B------:R-:W-:Y:S01]  /*1c10*/  UMOV UR17, 0x1 ;  /* 0x0000000100117882 */ /* 0x000fe20000000000 */
[----:B------:R-:W-:-:S09]  /*1c20*/  UMOV UR5, URZ ;  /* 0x000000ff00057c82 */ /* 0x000fd20008000000 */
.L_x_10:
[----:B------:R-:W-:Y:S01]  /*1c30*/  IMAD.U32 R33, R33, -0x80000000, RZ ;  /* 0x8000000021217824 */ /* 0x000fe200078e00ff */
[----:B------:R-:W-:Y:S02]  /*1c40*/  IADD3 R28, P1, PT, R28, UR23, RZ ;  /* 0x000000171c1c7c10 */ /* 0x000fe4000ff3e0ff */
[----:B------:R-:W-:Y:S01]  /*1c50*/  IADD3 R16, P5, PT, R16, UR23, RZ ;  /* 0x0000001710107c10 */ /* 0x000fe2000ffbe0ff */
[----:B------:R-:W0:Y:S01]  /*1c60*/  SYNCS.PHASECHK.TRANS64.TRYWAIT P0, [UR14], R33 ;  /* 0x00000021ff0075a7 */ /* 0x000e22000800110e */
[----:B------:R-:W-:Y:S02]  /*1c70*/  IADD3 R26, P2, PT, R26, UR23, RZ ;  /* 0x000000171a1a7c10 */ /* 0x000fe4000ff5e0ff */
[----:B------:R-:W-:Y:S02]  /*1c80*/  IADD3 R22, P4, PT, R22, UR23, RZ ;  /* 0x0000001716167c10 */ /* 0x000fe4000ff9e0ff */
[----:B------:R-:W-:Y:S02]  /*1c90*/  IADD3.X R29, PT, PT, R29, UR19, RZ, P1, !PT ;  /* 0x000000131d1d7c10 */ /* 0x000fe40008ffe4ff */
[----:B------:R-:W-:-:S02]  /*1ca0*/  IADD3.X R17, PT, PT, R17, UR19, RZ, P5, !PT ;  /* 0x0000001311117c10 */ /* 0x000fc4000affe4ff */
[----:B------:R-:W-:Y:S02]  /*1cb0*/  IADD3 R40, P6, PT, R40, UR26, RZ ;  /* 0x0000001a28287c10 */ /* 0x000fe4000ffde0ff */
[----:B------:R-:W-:Y:S02]  /*1cc0*/  IADD3 R38, P1, PT, R38, UR26, RZ ;  /* 0x0000001a26267c10 */ /* 0x000fe4000ff3e0ff */
[----:B------:R-:W-:Y:S02]  /*1cd0*/  IADD3 R24, P5, PT, R24, UR26, RZ ;  /* 0x0000001a18187c10 */ /* 0x000fe4000ffbe0ff */
[----:B------:R-:W-:Y:S02]  /*1ce0*/  IADD3.X R27, PT, PT, R27, UR19, RZ, P2, !PT ;  /* 0x000000131b1b7c10 */ /* 0x000fe400097fe4ff */
[----:B------:R-:W-:Y:S02]  /*1cf0*/  IADD3.X R23, PT, PT, R23, UR19, RZ, P4, !PT ;  /* 0x0000001317177c10 */ /* 0x000fe4000a7fe4ff */
[----:B------:R-:W-:-:S02]  /*1d00*/  IADD3 R36, P2, PT, R36, UR26, RZ ;  /* 0x0000001a24247c10 */ /* 0x000fc4000ff5e0ff */
[----:B------:R-:W-:Y:S02]  /*1d10*/  IADD3 R34, P4, PT, R34, UR26, RZ ;  /* 0x0000001a22227c10 */ /* 0x000fe4000ff9e0ff */
[----:B------:R-:W-:Y:S02]  /*1d20*/  IADD3.X R41, PT, PT, R41, UR22, RZ, P6, !PT ;  /* 0x0000001629297c10 */ /* 0x000fe4000b7fe4ff */
[----:B------:R-:W-:Y:S02]  /*1d30*/  IADD3.X R39, PT, PT, R39, UR22, RZ, P1, !PT ;  /* 0x0000001627277c10 */ /* 0x000fe40008ffe4ff */
[----:B------:R-:W-:Y:S02]  /*1d40*/  IADD3.X R25, PT, PT, R25, UR22, RZ, P5, !PT ;  /* 0x0000001619197c10 */ /* 0x000fe4000affe4ff */
[----:B------:R-:W-:Y:S02]  /*1d50*/  IADD3 R18, P6, PT, R18, UR26, RZ ;  /* 0x0000001a12127c10 */ /* 0x000fe4000ffde0ff */
[----:B------:R-:W-:-:S02]  /*1d60*/  IADD3 R14, P1, PT, R14, UR26, RZ ;  /* 0x0000001a0e0e7c10 */ /* 0x000fc4000ff3e0ff */
[----:B------:R-:W-:Y:S02]  /*1d70*/  IADD3 R6, P5, PT, R6, UR26, RZ ;  /* 0x0000001a06067c10 */ /* 0x000fe4000ffbe0ff */
[----:B------:R-:W-:Y:S02]  /*1d80*/  IADD3.X R37, PT, PT, R37, UR22, RZ, P2, !PT ;  /* 0x0000001625257c10 */ /* 0x000fe400097fe4ff */
[----:B------:R-:W-:Y:S02]  /*1d90*/  IADD3.X R35, PT, PT, R35, UR22, RZ, P4, !PT ;  /* 0x0000001623237c10 */ /* 0x000fe4000a7fe4ff */
[----:B------:R-:W-:Y:S02]  /*1da0*/  ISETP.GE.AND P2, PT, R0, UR18, PT ;  /* 0x0000001200007c0c */ /* 0x000fe4000bf46270 */
[----:B------:R-:W-:Y:S02]  /*1db0*/  ISETP.GE.AND P4, PT, R4, UR18, PT ;  /* 0x0000001204007c0c */ /* 0x000fe4000bf86270 */
[----:B------:R-:W-:-:S02]  /*1dc0*/  IADD3.X R19, PT, PT, R19, UR22, RZ, P6, !PT ;  /* 0x0000001613137c10 */ /* 0x000fc4000b7fe4ff */
[----:B------:R-:W-:Y:S02]  /*1dd0*/  IADD3.X R15, PT, PT, R15, UR22, RZ, P1, !PT ;  /* 0x000000160f0f7c10 */ /* 0x000fe40008ffe4ff */
[----:B------:R-:W-:Y:S02]  /*1de0*/  IADD3.X R7, PT, PT, R7, UR22, RZ, P5, !PT ;  /* 0x0000001607077c10 */ /* 0x000fe4000affe4ff */
[----:B------:R-:W-:Y:S01]  /*1df0*/  PRMT R52, RZ, 0x7610, R52 ;  /* 0x00007610ff347816 */ /* 0x000fe20000000034 */
[----:B0-----:R-:W-:Y:S06]  /*1e00*/  @!P0 BRA `(.L_x_8) ;  /* 0x0000001000148947 */ /* 0x001fec0003800000 */
.L_x_16:
[----:B------:R-:W2:Y:S01]  /*1e10*/  @!P2 LDG.E.U16 R52, desc[UR20][R6.64] ;  /* 0x000000140634a981 */ /* 0x000ea2000c1e1500 */
[----:B------:R-:W-:Y:S02]  /*1e20*/  ISETP.GE.AND P0, PT, R11, UR18, PT ;  /* 0x000000120b007c0c */ /* 0x000fe4000bf06270 */
[----:B------:R-:W-:Y:S02]  /*1e30*/  PRMT R47, RZ, 0x7610, R47 ;  /* 0x00007610ff2f7816 */ /* 0x000fe4000000002f */
[----:B------:R-:W-:Y:S02]  /*1e40*/  ISETP.GE.AND P1, PT, R5, UR18, PT ;  /* 0x0000001205007c0c */ /* 0x000fe4000bf26270 */
[----:B------:R-:W-:Y:S02]  /*1e50*/  PRMT R50, RZ, 0x7610, R50 ;  /* 0x00007610ff327816 */ /* 0x000fe40000000032 */
[----:B------:R-:W-:Y:S02]  /*1e60*/  PRMT R45, RZ, 0x7610, R45 ;  /* 0x00007610ff2d7816 */ /* 0x000fe4000000002d */
[----:B------:R-:W-:-:S02]  /*1e70*/  PRMT R42, RZ, 0x7610, R42 ;  /* 0x00007610ff2a7816 */ /* 0x000fc4000000002a */
[----:B------:R-:W-:Y:S01]  /*1e80*/  ISETP.GE.AND P2, PT, R8, UR18, PT ;  /* 0x0000001208007c0c */ /* 0x000fe2000bf46270 */
[----:B------:R-:W3:Y:S01]  /*1e90*/  @!P0 LDG.E.U16 R47, desc[UR20][R14.64] ;  /* 0x000000140e2f8981 */ /* 0x000ee2000c1e1500 */
[----:B------:R-:W-:-:S03]  /*1ea0*/  ISETP.GE.AND P0, PT, R12, UR18, PT ;  /* 0x000000120c007c0c */ /* 0x000fc6000bf06270 */
[----:B------:R-:W4:Y:S01]  /*1eb0*/  @!P1 LDG.E.U16 R45, desc[UR20][R36.64] ;  /* 0x00000014242d9981 */ /* 0x000f22000c1e1500 */
[----:B------:R-:W-:Y:S02]  /*1ec0*/  ISETP.GE.AND P1, PT, R13, UR18, PT ;  /* 0x000000120d007c0c */ /* 0x000fe4000bf26270 */
[----:B------:R-:W-:Y:S01]  /*1ed0*/  PRMT R33, RZ, 0x7610, R33 ;  /* 0x00007610ff217816 */ /* 0x000fe20000000021 */
[----:B------:R-:W5:Y:S06]  /*1ee0*/  @!P4 LDG.E.U16 R50, desc[UR20][R34.64] ;  /* 0x000000142232c981 */ /* 0x000f6c000c1e1500 */
[----:B------:R-:W4:Y:S01]  /*1ef0*/  @!P0 LDG.E.U16 R42, desc[UR20][R18.64] ;  /* 0x00000014122a8981 */ /* 0x000f22000c1e1500 */
[----:B------:R-:W-:-:S02]  /*1f00*/  ISETP.GE.AND P0, PT, R9, UR18, PT ;  /* 0x0000001209007c0c */ /* 0x000fc4000bf06270 */
[----:B------:R-:W-:Y:S01]  /*1f10*/  PRMT R44, RZ, 0x7610, R44 ;  /* 0x00007610ff2c7816 */ /* 0x000fe2000000002c */
[----:B------:R-:W4:Y:S01]  /*1f20*/  @!P1 LDG.E.U16 R33, desc[UR20][R24.64] ;  /* 0x0000001418219981 */ /* 0x000f22000c1e1500 */
[----:B------:R-:W-:-:S04]  /*1f30*/  PRMT R43, RZ, 0x7610, R43 ;  /* 0x00007610ff2b7816 */ /* 0x000fc8000000002b */
[----:B------:R-:W4:Y:S05]  /*1f40*/  @!P2 LDG.E.U16 R44, desc[UR20][R38.64] ;  /* 0x00000014262ca981 */ /* 0x000f2a000c1e1500 */
[----:B------:R-:W4:Y:S01]  /*1f50*/  @!P0 LDG.E.U16 R43, desc[UR20][R40.64] ;  /* 0x00000014282b8981 */ /* 0x000f22000c1e1500 */
[----:B------:R-:W-:Y:S01]  /*1f60*/  BAR.SYNC.DEFER_BLOCKING 0x0 ;  /* 0x0000000000007b1d */ /* 0x000fe20000010000 */
[----:B------:R-:W-:Y:S02]  /*1f70*/  ISETP.GE.AND P1, PT, R10, UR18, PT ;  /* 0x000000120a007c0c */ /* 0x000fe4000bf26270 */
[----:B------:R-:W-:Y:S02]  /*1f80*/  PRMT R46, RZ, 0x7610, R46 ;  /* 0x00007610ff2e7816 */ /* 0x000fe4000000002e */
[----:B------:R-:W-:-:S02]  /*1f90*/  PRMT R48, RZ, 0x7610, R48 ;  /* 0x00007610ff307816 */ /* 0x000fc40000000030 */
[----:B------:R-:W-:-:S07]  /*1fa0*/  PRMT R49, RZ, 0x7610, R49 ;  /* 0x00007610ff317816 */ /* 0x000fce0000000031 */
[----:B------:R-:W4:Y:S04]  /*1fb0*/  @!P1 LDG.E.U16 R46, desc[UR20][R16.64] ;  /* 0x00000014102e9981 */ /* 0x000f28000c1e1500 */
[----:B------:R-:W4:Y:S04]  /*1fc0*/  @!P1 LDG.E.U16 R48, desc[UR20][R22.64] ;  /* 0x0000001416309981 */ /* 0x000f28000c1e1500 */
[----:B------:R-:W4:Y:S04]  /*1fd0*/  @!P1 LDG.E.U16 R49, desc[UR20][R26.64] ;  /* 0x000000141a319981 */ /* 0x000f28000c1e1500 */
[----:B--2---:R0:W-:Y:S02]  /*1fe0*/  STS.U16 [R21+UR8+0x800], R52 ;  /* 0x0008003415007988 */ /* 0x0041e40008000408 */
[----:B0-----:R-:W-:-:S06]  /*1ff0*/  PRMT R52, RZ, 0x7610, R52 ;  /* 0x00007610ff347816 */ /* 0x001fcc0000000034 */
[----:B------:R-:W2:Y:S04]  /*2000*/  @!P1 LDG.E.U16 R52, desc[UR20][R28.64] ;  /* 0x000000141c349981 */ /* 0x000ea8000c1e1500 */
[----:B-----5:R0:W-:Y:S04]  /*2010*/  STS.U16 [R21+UR8+0xc00], R50 ;  /* 0x000c003215007988 */ /* 0x0201e80008000408 */
[----:B---3--:R0:W-:Y:S04]  /*2020*/  STS.U16 [R30+UR8+0x900], R47 ;  /* 0x0009002f1e007988 */ /* 0x0081e80008000408 */
[----:B----4-:R0:W-:Y:S04]  /*2030*/  STS.U16 [R30+UR8+0xd00], R45 ;  /* 0x000d002d1e007988 */ /* 0x0101e80008000408 */
[----:B------:R0:W-:Y:S04]  /*2040*/  STS.U16 [R31+UR8+0xa00], R42 ;  /* 0x000a002a1f007988 */ /* 0x0001e80008000408 */
[----:B------:R0:W-:Y:S04]  /*2050*/  STS.U16 [R31+UR8+0xe00], R44 ;  /* 0x000e002c1f007988 */ /* 0x0001e80008000408 */
[----:B------:R0:W-:Y:S04]  /*2060*/  STS.U16 [R32+UR8+0xb00], R33 ;  /* 0x000b002120007988 */ /* 0x0001e80008000408 */
[----:B------:R0:W-:Y:S04]  /*2070*/  STS.U16 [R32+UR8+0xf00], R43 ;  /* 0x000f002b20007988 */ /* 0x0001e80008000408 */
[----:B------:R0:W-:Y:S04]  /*2080*/  STS.U16 [R21+UR8+0x1400], R46 ;  /* 0x0014002e15007988 */ /* 0x0001e80008000408 */
[----:B------:R0:W-:Y:S04]  /*2090*/  STS.U16 [R21+UR8+0x1500], R48 ;  /* 0x0015003015007988 */ /* 0x0001e80008000408 */
[----:B------:R0:W-:Y:S01]  /*20a0*/  STS.U16 [R21+UR8+0x1600], R49 ;  /* 0x0016003115007988 */ /* 0x0001e20008000408 */
[----:B------:R-:W-:Y:S01]  /*20b0*/  ULEA UR14, UR17, UR8, 0x3 ;  /* 0x00000008110e7291 */ /* 0x000fe2000f8e18ff */
[----:B------:R-:W-:-:S03]  /*20c0*/  UMOV UR4, UR5 ;  /* 0x0000000500047c82 */ /* 0x000fc60008000000 */
[----:B------:R-:W-:Y:S01]  /*20d0*/  UIADD3 UR14, UPT, UPT, UR14, 0x1800, URZ ;  /* 0x000018000e0e7890 */ /* 0x000fe2000fffe0ff */
[----:B--2---:R0:W-:Y:S01]  /*20e0*/  STS.U16 [R21+UR8+0x1700], R52 ;  /* 0x0017003415007988 */ /* 0x0041e20008000408 */
[----:B------:R1:W-:Y:S06]  /*20f0*/  MEMBAR.ALL.CTA ;  /* 0x0000000000007992 */ /* 0x0003ec0000008000 */
[----:B-1----:R-:W1:Y:S02]  /*2100*/  FENCE.VIEW.ASYNC.S ;  /* 0x00000000000073c6 */ /* 0x002e640000000000 */
[----:B-1----:R-:W-:Y:S06]  /*2110*/  BAR.SYNC.DEFER_BLOCKING 0x0 ;  /* 0x0000000000007b1d */ /* 0x002fec0000010000 */
[----:B------:R-:W-:Y:S05]  /*2120*/  BRA.U UP1, `(.L_x_9) ;  /* 0x00000001012c7547 */ /* 0x000fea000b800000 */
[----:B------:R-:W-:Y:S01]  /*2130*/  UMOV UR6, UR14 ;  /* 0x0000000e00067c82 */ /* 0x000fe20008000000 */
[----:B------:R-:W-:Y:S01]  /*2140*/  UMOV UR7, URZ ;  /* 0x000000ff00077c82 */ /* 0x000fe20008000000 */
[----:B------:R-:W-:Y:S01]  /*2150*/  UMOV UR11, 0x40004040 ;  /* 0x40004040000b7882 */ /* 0x000fe20000000000 */
[----:B------:R-:W-:Y:S01]  /*2160*/  UMOV UR12, UR15 ;  /* 0x0000000f000c7c82 */ /* 0x000fe20008000000 */
[----:B------:R-:W-:Y:S01]  /*2170*/  UMOV UR13, 0xc0004010 ;  /* 0xc0004010000d7882 */ /* 0x000fe20000000000 */
[----:B------:R-:W-:Y:S01]  /*2180*/  UMOV UR28, 0x0 ;  /* 0x00000000001c7882 */ /* 0x000fe20000000000 */
[----:B------:R-:W-:Y:S01]  /*2190*/  UMOV UR29, 0x4088490 ;  /* 0x04088490001d7882 */ /* 0x000fe20000000000 */
[----:B------:R-:W-:Y:S01]  /*21a0*/  UMOV UR5, UR6 ;  /* 0x0000000600057c82 */ /* 0x000fe20008000000 */
[----:B------:R1:W-:Y:S01]  /*21b0*/  UTCHMMA gdesc[UR10], gdesc[UR12], tmem[UR24], tmem[UR28], idesc[UR29], UPT ;  /* 0x00ff1c0c0a0075ea */ /* 0x0003e2000b800018 */
[----:B------:R1:W-:Y:S01]  /*21c0*/  UTCBAR [UR5], URZ ;  /* 0x000000ff050073e9 */ /* 0x0003e200080000ff */
[----:B------:R-:W-:-:S02]  /*21d0*/  NOP ;  /* 0x0000000000007918 */ /* 0x000fc40000000000 */
.L_x_9:
[----:B------:R-:W-:Y:S01]  /*21e0*/  UIADD3 UR17, UPT, UPT, UR17, 0x1, URZ ;  /* 0x0000000111117890 */ /* 0x000fe2000fffe0ff */
[----:B0-----:R-:W-:Y:S01]  /*21f0*/  IMAD.U32 R33, RZ, RZ, UR4 ;  /* 0x00000004ff217e24 */ /* 0x001fe2000f8e00ff */
[----:B------:R-:W-:Y:S02]  /*2200*/  UIADD3 UR16, UPT, UPT, UR16, -0x1, URZ ;  /* 0xffffffff10107890 */ /* 0x000fe4000fffe0ff */
[----:B------:R-:W-:Y:S02]  /*2210*/  UISETP.GT.AND UP2, UPT, UR17, 0x1, UPT ;  /* 0x000000011100788c */ /* 0x000fe4000bf44270 */
[----:B------:R-:W-:Y:S02]  /*2220*/  UIADD3 UR18, UPT, UPT, UR18, -0x10, URZ ;  /* 0xfffffff012127890 */ /* 0x000fe4000fffe0ff */
[----:B-1----:R-:W-:Y:S02]  /*2230*/  USEL UR5, URZ, 0x1, !UP2 ;  /* 0x00000001ff057887 */ /* 0x002fe4000d000000 */
[----:B------:R-:W-:-:S02]  /*2240*/  USEL UR17, UR17, URZ, !UP2 ;  /* 0x000000ff11117287 */ /* 0x000fc4000d000000 */
[----:B------:R-:W-:Y:S02]  /*2250*/  UISETP.NE.U32.AND UP2, UPT, UR16, URZ, UPT ;  /* 0x000000ff1000728c */ /* 0x000fe4000bf45070 */
[----:B------:R-:W-:-:S07]  /*2260*/  ULOP3.LUT UR5, UR4, UR5, URZ, 0x3c, !UPT ;  /* 0x0000000504057292 */ /* 0x000fce000f8e3cff */
[----:B------:R-:W-:Y:S05]  /*2270*/  BRA.U UP2, `(.L_x_10) ;  /* 0xfffffff9026c7547 */ /* 0x000fea000b83ffff */
.L_x_7:
[----:B------:R-:W-:-:S09]  /*2280*/  UISETP.GE.AND UP1, UPT, UR25, 0x10, UPT ;  /* 0x000000101900788c */ /* 0x000fd2000bf26270 */
[----:B------:R-:W-:Y:S05]  /*2290*/  BRA.U !UP1, `(.L_x_11) ;  /* 0x0000000109107547 */ /* 0x000fea000b800000 */
[----:B------:R-:W-:-:S06]  /*22a0*/  USHF.L.U32 UR4, UR4, 0x1f, URZ ;  /* 0x0000001f04047899 */ /* 0x000fcc00080006ff */
[----:B------:R-:W-:-:S04]  /*22b0*/  IMAD.U32 R4, RZ, RZ, UR4 ;  /* 0x00000004ff047e24 */ /* 0x000fc8000f8e00ff */
[----:B------:R-:W0:Y:S02]  /*22c0*/  SYNCS.PHASECHK.TRANS64.TRYWAIT P0, [UR14], R4 ;  /* 0x00000004ff0075a7 */ /* 0x000e24000800110e */
[----:B0-----:R-:W-:Y:S05]  /*22d0*/  @!P0 BRA `(.L_x_12) ;  /* 0x0000000800ec8947 */ /* 0x001fea0003800000 */
.L_x_11:
[----:B------:R-:W-:Y:S01]  /*22e0*/  BAR.SYNC.DEFER_BLOCKING 0x0 ;  /* 0x0000000000007b1d */ /* 0x000fe20000010000 */
[C---:B------:R-:W-:Y:S01]  /*22f0*/  IMAD.SHL.U32 R21, R20.reuse, 0x80, RZ ;  /* 0x0000008014157824 */ /* 0x040fe200078e00ff */
[C---:B------:R-:W-:Y:S02]  /*2300*/  LOP3.LUT R23, R20.reuse, 0xf, RZ, 0xc0, !PT ;  /* 0x0000000f14177812 */ /* 0x040fe400078ec0ff */
[--C-:B------:R-:W-:Y:S02]  /*2310*/  LOP3.LUT R33, R3, 0xe, R0.reuse, 0xfe, !PT ;  /* 0x0000000e03217812 */ /* 0x100fe400078efe00 */
[----:B------:R-:W-:Y:S01]  /*2320*/  LOP3.LUT R22, R21, 0x800, RZ, 0xc0, !PT ;  /* 0x0000080015167812 */ /* 0x000fe200078ec0ff */
[C---:B------:R-:W-:Y:S01]  /*2330*/  IMAD.SHL.U32 R21, R20.reuse, 0x8, RZ ;  /* 0x0000000814157824 */ /* 0x040fe200078e00ff */
[----:B------:R-:W0:Y:S01]  /*2340*/  LDCU.128 UR12, c[0x0][0x390] ;  /* 0x00007200ff0c77ac */ /* 0x000e220008000c00 */
[----:B------:R-:W-:Y:S01]  /*2350*/  IMAD.SHL.U32 R20, R20, 0x10, RZ ;  /* 0x0000001014147824 */ /* 0x000fe200078e00ff */
[----:B------:R-:W-:Y:S01]  /*2360*/  LOP3.LUT R35, R3, 0xc, R0, 0xfe, !PT ;  /* 0x0000000c03237812 */ /* 0x000fe200078efe00 */
[----:B------:R-:W-:Y:S01]  /*2370*/  VIADD R22, R22, UR8 ;  /* 0x0000000816167c36 */ /* 0x000fe20008000000 */
[----:B------:R-:W-:Y:S01]  /*2380*/  LOP3.LUT R21, R21, 0x300, RZ, 0xc0, !PT ;  /* 0x0000030015157812 */ /* 0x000fe200078ec0ff */
[----:B------:R-:W1:Y:S02]  /*2390*/  LDCU UR4, c[0x0][0x3b4] ;  /* 0x00007680ff0477ac */ /* 0x000e640008000800 */
[----:B------:R-:W-:Y:S01]  /*23a0*/  IMAD R22, R23, 0x10, R22 ;  /* 0x0000001017167824 */ /* 0x000fe200078e0216 */
[----:B------:R-:W-:-:S03]  /*23b0*/  LOP3.LUT R23, R3, 0x8, R0, 0xfe, !PT ;  /* 0x0000000803177812 */ /* 0x000fc600078efe00 */
[----:B------:R-:W-:Y:S01]  /*23c0*/  IMAD.IADD R21, R21, 0x1, R22 ;  /* 0x0000000115157824 */ /* 0x000fe200078e0216 */
[----:B------:R-:W2:Y:S02]  /*23d0*/  @!P3 SYNCS.CCTL.IV [UR8+0x1800] ;  /* 0x00180000ff00b9b1 */ /* 0x000ea40008000008 */
[----:B--2---:R-:W-:Y:S01]  /*23e0*/  BAR.SYNC.DEFER_BLOCKING 0x0 ;  /* 0x0000000000007b1d */ /* 0x004fe20000010000 */
[C---:B0-----:R-:W-:Y:S01]  /*23f0*/  ISETP.GE.AND P0, PT, R2.reuse, UR14, PT ;  /* 0x0000000e02007c0c */ /* 0x041fe2000bf06270 */
[----:B-1----:R-:W-:-:S04]  /*2400*/  IMAD R2, R2, UR4, RZ ;  /* 0x0000000402027c24 */ /* 0x002fc8000f8e02ff */
[----:B------:R-:W-:Y:S01]  /*2410*/  LDTM.16dp32bit_t0_t15.x16 R4, tmem[UR9] ;  /* 0x00000009000479ee */ /* 0x000fe20008a00000 */
[----:B------:R-:W0:Y:S01]  /*2420*/  LDTM.16dp32bit_t16_t31.x16 R4, tmem[UR9+0x10] ;  /* 0x00001009000479ee */ /* 0x000e220008a20000 */
[----:B------:R-:W1:Y:S01]  /*2430*/  @!P3 SYNCS.CCTL.IV [UR8+0x1808] ;  /* 0x00180800ff00b9b1 */ /* 0x000e620008000008 */
[----:B------:R-:W-:Y:S01]  /*2440*/  NOP ;  /* 0x0000000000007918 */ /* 0x000fe20000000000 */
[----:B0-----:R-:W-:Y:S02]  /*2450*/  F2FP.BF16.F32.PACK_AB R24, R6, R4 ;  /* 0x000000040618723e */ /* 0x001fe400000010ff */
[----:B------:R-:W-:Y:S02]  /*2460*/  F2FP.BF16.F32.PACK_AB R28, R7, R5 ;  /* 0x00000005071c723e */ /* 0x000fe400000010ff */
[----:B------:R-:W-:Y:S02]  /*2470*/  F2FP.BF16.F32.PACK_AB R25, R10, R8 ;  /* 0x000000080a19723e */ /* 0x000fe400000010ff */
[----:B------:R-:W-:-:S02]  /*2480*/  F2FP.BF16.F32.PACK_AB R29, R11, R9 ;  /* 0x000000090b1d723e */ /* 0x000fc400000010ff */
[----:B------:R-:W-:Y:S02]  /*2490*/  F2FP.BF16.F32.PACK_AB R26, R14, R12 ;  /* 0x0000000c0e1a723e */ /* 0x000fe400000010ff */
[----:B------:R-:W-:Y:S01]  /*24a0*/  F2FP.BF16.F32.PACK_AB R30, R15, R13 ;  /* 0x0000000d0f1e723e */ /* 0x000fe200000010ff */
[----:B------:R-:W0:Y:S01]  /*24b0*/  LDC R12, c[0x0][0x3b8] ;  /* 0x0000ee00ff0c7b82 */ /* 0x000e220000000800 */
[----:B------:R-:W-:Y:S02]  /*24c0*/  F2FP.BF16.F32.PACK_AB R27, R18, R16 ;  /* 0x00000010121b723e */ /* 0x000fe400000010ff */
[----:B------:R-:W-:Y:S02]  /*24d0*/  F2FP.BF16.F32.PACK_AB R31, R19, R17 ;  /* 0x00000011131f723e */ /* 0x000fe400000010ff */
[----:B------:R-:W-:Y:S01]  /*24e0*/  LOP3.LUT R10, R20, 0x7f0, RZ, 0xc0, !PT ;  /* 0x000007f0140a7812 */ /* 0x000fe200078ec0ff */
[----:B-1----:R1:W-:Y:S01]  /*24f0*/  STS.128 [R21], R24 ;  /* 0x0000001815007388 */ /* 0x0023e20000000c00 */
[----:B------:R-:W-:-:S02]  /*2500*/  LOP3.LUT R13, R3, R0, RZ, 0xfc, !PT ;  /* 0x00000000030d7212 */ /* 0x000fc400078efcff */
[C---:B------:R-:W-:Y:S01]  /*2510*/  LEA R14, P2, R2.reuse, UR12, 0x1 ;  /* 0x0000000c020e7c11 */ /* 0x040fe2000f8408ff */
[----:B------:R2:W-:Y:S01]  /*2520*/  STS.128 [R21+0x400], R28 ;  /* 0x0004001c15007388 */ /* 0x0005e20000000c00 */
[----:B------:R-:W-:Y:S02]  /*2530*/  ISETP.LT.AND P1, PT, R13, UR15, !P0 ;  /* 0x0000000f0d007c0c */ /* 0x000fe4000c721270 */
[--C-:B------:R-:W-:Y:S01]  /*2540*/  LOP3.LUT R11, R3, 0x2, R0.reuse, 0xfe, !PT ;  /* 0x00000002030b7812 */ /* 0x100fe200078efe00 */
[----:B------:R-:W-:Y:S01]  /*2550*/  BAR.SYNC.DEFER_BLOCKING 0x0 ;  /* 0x0000000000007b1d */ /* 0x000fe20000010000 */
[----:B------:R-:W-:Y:S02]  /*2560*/  LOP3.LUT R9, R13, 0x1a, RZ, 0xfc, !PT ;  /* 0x0000001a0d097812 */ /* 0x000fe400078efcff */
[----:B------:R-:W-:Y:S02]  /*2570*/  LEA.HI.X.SX32 R2, R2, UR13, 0x1, P2 ;  /* 0x0000000d02027c11 */ /* 0x000fe400090f0eff */
[----:B------:R-:W-:-:S02]  /*2580*/  LOP3.LUT R17, R3, 0x4, R0, 0xfe, !PT ;  /* 0x0000000403117812 */ /* 0x000fc400078efe00 */
[----:B------:R-:W-:Y:S02]  /*2590*/  ISETP.LT.AND P2, PT, R9, UR15, !P0 ;  /* 0x0000000f09007c0c */ /* 0x000fe4000c741270 */
[--C-:B-1----:R-:W-:Y:S01]  /*25a0*/  LOP3.LUT R25, R3, 0xa, R0.reuse, 0xfe, !PT ;  /* 0x0000000a03197812 */ /* 0x102fe200078efe00 */
[-C--:B0-----:R-:W-:Y:S01]  /*25b0*/  IMAD R15, R13, R12.reuse, RZ ;  /* 0x0000000c0d0f7224 */ /* 0x081fe200078e02ff */
[----:B------:R-:W-:Y:S01]  /*25c0*/  LOP3.LUT R27, R3, 0x6, R0, 0xfe, !PT ;  /* 0x00000006031b7812 */ /* 0x000fe200078efe00 */
[CC--:B------:R-:W-:Y:S01]  /*25d0*/  IMAD R3, R11.reuse, R12.reuse, RZ ;  /* 0x0000000c0b037224 */ /* 0x0c0fe200078e02ff */
[----:B------:R-:W-:Y:S01]  /*25e0*/  ISETP.LT.AND P4, PT, R11, UR15, !P0 ;  /* 0x0000000f0b007c0c */ /* 0x000fe2000c781270 */
[----:B------:R-:W-:Y:S01]  /*25f0*/  IMAD R11, R17, R12, RZ ;  /* 0x0000000c110b7224 */ /* 0x000fe200078e02ff */
[----:B------:R-:W-:Y:S01]  /*2600*/  LEA R8, P3, R15, R14, 0x1 ;  /* 0x0000000e0f087211 */ /* 0x000fe200078608ff */
[----:B--2---:R-:W-:Y:S01]  /*2610*/  IMAD R21, R27, R12, RZ ;  /* 0x0000000c1b157224 */ /* 0x004fe200078e02ff */
[----:B------:R-:W-:-:S02]  /*2620*/  LOP3.LUT R16, R13, 0x18, RZ, 0xfc, !PT ;  /* 0x000000180d107812 */ /* 0x000fc400078efcff */
[----:B------:R-:W-:Y:S01]  /*2630*/  LEA.HI.X.SX32 R9, R15, R2, 0x1, P3 ;  /* 0x000000020f097211 */ /* 0x000fe200018f0eff */
[----:B------:R-:W-:Y:S01]  /*2640*/  IMAD R15, R12, 0x10, R15 ;  /* 0x000000100c0f7824 */ /* 0x000fe200078e020f */
[-C--:B------:R-:W-:Y:S02]  /*2650*/  LEA R18, P6, R11, R14.reuse, 0x1 ;  /* 0x0000000e0b127211 */ /* 0x080fe400078c08ff */
[----:B------:R-:W-:Y:S01]  /*2660*/  ISETP.LT.AND P3, PT, R16, UR15, !P0 ;  /* 0x0000000f10007c0c */ /* 0x000fe2000c761270 */
[----:B------:R-:W0:Y:S01]  /*2670*/  LDS.128 R4, [R10+UR8] ;  /* 0x000000080a047984 */ /* 0x000e220008000c00 */
[----:B------:R-:W-:Y:S02]  /*2680*/  LEA R16, P5, R3, R14, 0x1 ;  /* 0x0000000e03107211 */ /* 0x000fe400078a08ff */
[----:B------:R-:W-:Y:S02]  /*2690*/  LEA.HI.X.SX32 R19, R11, R2, 0x1, P6 ;  /* 0x000000020b137211 */ /* 0x000fe400030f0eff */
[----:B------:R-:W-:Y:S01]  /*26a0*/  ISETP.LT.AND P6, PT, R27, UR15, !P0 ;  /* 0x0000000f1b007c0c */ /* 0x000fe2000c7c1270 */
[----:B0-----:R-:W-:Y:S01]  /*26b0*/  @P1 STG.E.U16 desc[UR20][R8.64], R4 ;  /* 0x0000000408001986 */ /* 0x001fe2000c101514 */
[----:B------:R-:W-:-:S02]  /*26c0*/  ISETP.LT.AND P1, PT, R17, UR15, !P0 ;  /* 0x0000000f11007c0c */ /* 0x000fc4000c721270 */
[----:B------:R-:W-:Y:S01]  /*26d0*/  LEA.HI.X.SX32 R17, R3, R2, 0x1, P5 ;  /* 0x0000000203117211 */ /* 0x000fe200028f0eff */
[----:B------:R-:W0:Y:S01]  /*26e0*/  LDS.128 R8, [R10+UR8+0x800] ;  /* 0x000800080a087984 */ /* 0x000e220008000c00 */
[----:B------:R-:W-:Y:S01]  /*26f0*/  PRMT R0, R4, 0x7632, R0 ;  /* 0x0000763204007816 */ /* 0x000fe20000000000 */
[----:B------:R-:W-:Y:S01]  /*2700*/  IMAD R3, R23, R12, RZ ;  /* 0x0000000c17037224 */ /* 0x000fe200078e02ff */
[----:B------:R-:W-:-:S03]  /*2710*/  LEA R20, P5, R21, R14, 0x1 ;  /* 0x0000000e15147211 */ /* 0x000fc600078a08ff */
[----:B------:R1:W-:Y:S01]  /*2720*/  @P4 STG.E.U16 desc[UR20][R16.64], R0 ;  /* 0x0000000010004986 */ /* 0x0003e2000c101514 */
[----:B------:R-:W-:Y:S02]  /*2730*/  LEA.HI.X.SX32 R21, R21, R2, 0x1, P5 ;  /* 0x0000000215157211 */ /* 0x000fe400028f0eff */
[----:B------:R-:W-:Y:S01]  /*2740*/  ISETP.LT.AND P4, PT, R25, UR15, !P0 ;  /* 0x0000000f19007c0c */ /* 0x000fe2000c781270 */
[----:B------:R2:W-:Y:S01]  /*2750*/  @P1 STG.E.U16 desc[UR20][R18.64], R5 ;  /* 0x0000000512001986 */ /* 0x0005e2000c101514 */
[----:B------:R-:W-:Y:S01]  /*2760*/  ISETP.LT.AND P5, PT, R23, UR15, !P0 ;  /* 0x0000000f17007c0c */ /* 0x000fe2000c7a1270 */
[----:B------:R-:W-:Y:S01]  /*2770*/  IMAD R25, R25, R12, RZ ;  /* 0x0000000c19197224 */ /* 0x000fe200078e02ff */
[----:B------:R-:W-:-:S04]  /*2780*/  LEA R22, P1, R3, R14, 0x1 ;  /* 0x0000000e03167211 */ /* 0x000fc800078208ff */
[----:B------:R-:W-:Y:S01]  /*2790*/  LEA.HI.X.SX32 R23, R3, R2, 0x1, P1 ;  /* 0x0000000203177211 */ /* 0x000fe200008f0eff */
[-C--:B------:R-:W-:Y:S01]  /*27a0*/  IMAD R3, R35, R12.reuse, RZ ;  /* 0x0000000c23037224 */ /* 0x080fe200078e02ff */
[----:B-1----:R-:W-:Y:S02]  /*27b0*/  PRMT R17, R5, 0x7632, R17 ;  /* 0x0000763205117816 */ /* 0x002fe40000000011 */
[----:B------:R-:W-:Y:S01]  /*27c0*/  ISETP.LT.AND P1, PT, R35, UR15, !P0 ;  /* 0x0000000f23007c0c */ /* 0x000fe2000c721270 */
[----:B--2---:R-:W-:Y:S01]  /*27d0*/  IMAD R19, R33, R12, RZ ;  /* 0x0000000c21137224 */ /* 0x004fe200078e02ff */
[----:B------:R-:W-:Y:S01]  /*27e0*/  LOP3.LUT R0, R13, 0x10, RZ, 0xfc, !PT ;  /* 0x000000100d007812 */ /* 0x000fe200078efcff */
[----:B------:R1:W-:Y:S01]  /*27f0*/  @P6 STG.E.U16 desc[UR20][R20.64], R17 ;  /* 0x0000001114006986 */ /* 0x0003e2000c101514 */
[----:B------:R-:W-:-:S03]  /*2800*/  LEA R16, P6, R25, R14, 0x1 ;  /* 0x0000000e19107211 */ /* 0x000fc600078c08ff */
[----:B------:R-:W-:Y:S01]  /*2810*/  @P5 STG.E.U16 desc[UR20][R22.64], R6 ;  /* 0x0000000616005986 */ /* 0x000fe2000c101514 */
[----:B------:R-:W-:Y:S02]  /*2820*/  ISETP.LT.AND P5, PT, R0, UR15, !P0 ;  /* 0x0000000f00007c0c */ /* 0x000fe4000c7a1270 */
[----:B------:R-:W-:Y:S02]  /*2830*/  LOP3.LUT R0, R13, 0x12, RZ, 0xfc, !PT ;  /* 0x000000120d007812 */ /* 0x000fe400078efcff */
[----:B-1----:R-:W-:Y:S02]  /*2840*/  LEA.HI.X.SX32 R17, R25, R2, 0x1, P6 ;  /* 0x0000000219117211 */ /* 0x002fe400030f0eff */
[----:B------:R-:W-:Y:S02]  /*2850*/  PRMT R21, R6, 0x7632, R21 ;  /* 0x0000763206157816 */ /* 0x000fe40000000015 */
[----:B------:R-:W-:-:S03]  /*2860*/  LEA R4, P6, R3, R14, 0x1 ;  /* 0x0000000e03047211 */ /* 0x000fc600078c08ff */
[----:B------:R1:W-:Y:S01]  /*2870*/  @P4 STG.E.U16 desc[UR20][R16.64], R21 ;  /* 0x0000001510004986 */ /* 0x0003e2000c101514 */
[----:B------:R-:W-:Y:S01]  /*2880*/  LEA.HI.X.SX32 R5, R3, R2, 0x1, P6 ;  /* 0x0000000203057211 */ /* 0x000fe200030f0eff */
[----:B------:R-:W-:Y:S01]  /*2890*/  IMAD R3, R12, 0x2, R15 ;  /* 0x000000020c037824 */ /* 0x000fe200078e020f */
[----:B------:R-:W-:Y:S02]  /*28a0*/  ISETP.LT.AND P4, PT, R33, UR15, !P0 ;  /* 0x0000000f21007c0c */ /* 0x000fe4000c781270 */
[C---:B------:R-:W-:Y:S01]  /*28b0*/  LEA R18, P6, R19.reuse, R14, 0x1 ;  /* 0x0000000e13127211 */ /* 0x040fe200078c08ff */
[----:B------:R2:W-:Y:S01]  /*28c0*/  @P1 STG.E.U16 desc[UR20][R4.64], R7 ;  /* 0x0000000704001986 */ /* 0x0005e2000c101514 */
[----:B------:R-:W-:Y:S02]  /*28d0*/  ISETP.LT.AND P1, PT, R0, UR15, !P0 ;  /* 0x0000000f00007c0c */ /* 0x000fe4000c721270 */
[----:B------:R-:W-:Y:S02]  /*28e0*/  LEA.HI.X.SX32 R19, R19, R2, 0x1, P6 ;  /* 0x0000000213137211 */ /* 0x000fe400030f0eff */
[----:B------:R-:W-:-:S02]  /*28f0*/  LEA R20, P6, R15, R14, 0x1 ;  /* 0x0000000e0f147211 */ /* 0x000fc400078c08ff */
[----:B------:R-:W-:Y:S02]  /*2900*/  LOP3.LUT R0, R13, 0x16, RZ, 0xfc, !PT ;  /* 0x000000160d007812 */ /* 0x000fe400078efcff */
[----:B-1----:R-:W-:Y:S01]  /*2910*/  LEA.HI.X.SX32 R21, R15, R2, 0x1, P6 ;  /* 0x000000020f157211 */ /* 0x002fe200030f0eff */
[----:B------:R-:W-:Y:S01]  /*2920*/  IMAD R15, R12, 0x2, R3 ;  /* 0x000000020c0f7824 */ /* 0x000fe200078e0203 */
[----:B--2---:R-:W-:Y:S02]  /*2930*/  PRMT R5, R7, 0x7632, R5 ;  /* 0x0000763207057816 */ /* 0x004fe40000000005 */
[----:B------:R-:W-:Y:S02]  /*2940*/  LEA R4, P6, R3, R14, 0x1 ;  /* 0x0000000e03047211 */ /* 0x000fe400078c08ff */
[----:B0-----:R-:W-:Y:S01]  /*2950*/  PRMT R7, R8, 0x7632, R7 ;  /* 0x0000763208077816 */ /* 0x001fe20000000007 */
[----:B------:R0:W-:Y:S01]  /*2960*/  @P4 STG.E.U16 desc[UR20][R18.64], R5 ;  /* 0x0000000512004986 */ /* 0x0001e2000c101514 */
[----:B------:R-:W-:-:S02]  /*2970*/  ISETP.LT.AND P4, PT, R0, UR15, !P0 ;  /* 0x0000000f00007c0c */ /* 0x000fc4000c781270 */
[C---:B------:R-:W-:Y:S01]  /*2980*/  LOP3.LUT R0, R13.reuse, 0x14, RZ, 0xfc, !PT ;  /* 0x000000140d007812 */ /* 0x040fe200078efcff */
[----:B------:R1:W-:Y:S03]  /*2990*/  @P5 STG.E.U16 desc[UR20][R20.64], R8 ;  /* 0x0000000814005986 */ /* 0x0003e6000c101514 */
[----:B------:R-:W-:Y:S02]  /*29a0*/  ISETP.LT.AND P5, PT, R0, UR15, !P0 ;  /* 0x0000000f00007c0c */ /* 0x000fe4000c7a1270 */
[C---:B------:R-:W-:Y:S02]  /*29b0*/  LOP3.LUT R0, R13.reuse, 0x1c, RZ, 0xfc, !PT ;  /* 0x0000001c0d007812 */ /* 0x040fe400078efcff */
[----:B------:R-:W-:Y:S02]  /*29c0*/  LOP3.LUT R13, R13, 0x1e, RZ, 0xfc, !PT ;  /* 0x0000001e0d0d7812 */ /* 0x000fe400078efcff */
[----:B0-----:R-:W-:Y:S01]  /*29d0*/  LEA.HI.X.SX32 R5, R3, R2, 0x1, P6 ;  /* 0x0000000203057211 */ /* 0x001fe200030f0eff */
[----:B------:R-:W-:Y:S01]  /*29e0*/  IMAD R3, R12, 0x2, R15 ;  /* 0x000000020c037824 */ /* 0x000fe200078e020f */
[----:B------:R-:W-:-:S02]  /*29f0*/  LEA R6, P6, R15, R14, 0x1 ;  /* 0x0000000e0f067211 */ /* 0x000fc400078c08ff */
[----:B-1----:R-:W-:Y:S01]  /*2a00*/  PRMT R8, R9, 0x7632, R8 ;  /* 0x0000763209087816 */ /* 0x002fe20000000008 */
[----:B------:R-:W-:Y:S01]  /*2a10*/  IMAD R19, R12, 0x2, R3 ;  /* 0x000000020c137824 */ /* 0x000fe200078e0203 */
[----:B------:R0:W-:Y:S01]  /*2a20*/  @P1 STG.E.U16 desc[UR20][R4.64], R7 ;  /* 0x0000000704001986 */ /* 0x0001e2000c101514 */
[----:B------:R-:W-:-:S04]  /*2a30*/  LEA R16, P1, R3, R14, 0x1 ;  /* 0x0000000e03107211 */ /* 0x000fc800078208ff */
[-C--:B------:R-:W-:Y:S02]  /*2a40*/  LEA.HI.X.SX32 R17, R3, R2.reuse, 0x1, P1 ;  /* 0x0000000203117211 */ /* 0x080fe400008f0eff */
[----:B0-----:R-:W-:Y:S01]  /*2a50*/  LEA.HI.X.SX32 R7, R15, R2, 0x1, P6 ;  /* 0x000000020f077211 */ /* 0x001fe200030f0eff */
[----:B------:R-:W-:Y:S01]  /*2a60*/  IMAD R15, R12, 0x2, R19 ;  /* 0x000000020c0f7824 */ /* 0x000fe200078e0213 */
[----:B------:R-:W-:-:S03]  /*2a70*/  LEA R18, P6, R19, R14, 0x1 ;  /* 0x0000000e13127211 */ /* 0x000fc600078c08ff */
[C---:B------:R-:W-:Y:S01]  /*2a80*/  IMAD R23, R12.reuse, 0x2, R15 ;  /* 0x000000020c177824 */ /* 0x040fe200078e020f */
[----:B------:R-:W-:Y:S01]  /*2a90*/  LEA R20, P1, R15, R14, 0x1 ;  /* 0x0000000e0f147211 */ /* 0x000fe200078208ff */
[----:B------:R0:W-:Y:S01]  /*2aa0*/  @P5 STG.E.U16 desc[UR20][R6.64], R9 ;  /* 0x0000000906005986 */ /* 0x0001e2000c101514 */
[-C--:B------:R-:W-:Y:S01]  /*2ab0*/  LEA.HI.X.SX32 R19, R19, R2.reuse, 0x1, P6 ;  /* 0x0000000213137211 */ /* 0x080fe200030f0eff */
[----:B------:R-:W-:Y:S01]  /*2ac0*/  IMAD R3, R12, 0x2, R23 ;  /* 0x000000020c037824 */ /* 0x000fe200078e0217 */
[----:B------:R-:W-:Y:S01]  /*2ad0*/  LEA.HI.X.SX32 R21, R15, R2, 0x1, P1 ;  /* 0x000000020f157211 */ /* 0x000fe200008f0eff */
[----:B------:R1:W-:Y:S01]  /*2ae0*/  @P4 STG.E.U16 desc[UR20][R16.64], R8 ;  /* 0x0000000810004986 */ /* 0x0003e2000c101514 */
[----:B------:R-:W-:Y:S02]  /*2af0*/  LEA R22, P6, R23, R14, 0x1 ;  /* 0x0000000e17167211 */ /* 0x000fe400078c08ff */
[----:B------:R-:W-:Y:S01]  /*2b00*/  ISETP.LT.AND P1, PT, R0, UR15, !P0 ;  /* 0x0000000f00007c0c */ /* 0x000fe2000c721270 */
[----:B------:R1:W-:Y:S01]  /*2b10*/  @P3 STG.E.U16 desc[UR20][R18.64], R10 ;  /* 0x0000000a12003986 */ /* 0x0003e2000c101514 */
[----:B------:R-:W-:-:S02]  /*2b20*/  ISETP.LT.AND P0, PT, R13, UR15, !P0 ;  /* 0x0000000f0d007c0c */ /* 0x000fc4000c701270 */
[----:B------:R-:W-:Y:S02]  /*2b30*/  LEA.HI.X.SX32 R23, R23, R2, 0x1, P6 ;  /* 0x0000000217177211 */ /* 0x000fe400030f0eff */
[C---:B------:R-:W-:Y:S02]  /*2b40*/  LEA R14, P6, R3.reuse, R14, 0x1 ;  /* 0x0000000e030e7211 */ /* 0x040fe400078c08ff */
[----:B------:R-:W-:Y:S02]  /*2b50*/  PRMT R0, R10, 0x7632, R0 ;  /* 0x000076320a007816 */ /* 0x000fe40000000000 */
[----:B------:R-:W-:Y:S02]  /*2b60*/  LEA.HI.X.SX32 R15, R3, R2, 0x1, P6 ;  /* 0x00000002030f7211 */ /* 0x000fe400030f0eff */
[----:B0-----:R-:W-:Y:S01]  /*2b70*/  PRMT R7, R11, 0x7632, R7 ;  /* 0x000076320b077816 */ /* 0x001fe20000000007 */
[----:B------:R1:W-:Y:S04]  /*2b80*/  @P2 STG.E.U16 desc[UR20][R20.64], R0 ;  /* 0x0000000014002986 */ /* 0x0003e8000c101514 */
[----:B------:R1:W-:Y:S04]  /*2b90*/  @P1 STG.E.U16 desc[UR20][R22.64], R11 ;  /* 0x0000000b16001986 */ /* 0x0003e8000c101514 */
[----:B------:R1:W-:Y:S01]  /*2ba0*/  @P0 STG.E.U16 desc[UR20][R14.64], R7 ;  /* 0x000000070e000986 */ /* 0x0003e2000c101514 */
[----:B------:R-:W-:Y:S06]  /*2bb0*/  BAR.SYNC.DEFER_BLOCKING 0x0 ;  /* 0x0000000000007b1d */ /* 0x000fec0000010000 */
[----:B------:R-:W-:Y:S05]  /*2bc0*/  BRA.U UP0, `(.L_x_13) ;  /* 0x00000001009c7547 */ /* 0x000fea000b800000 */
[----:B------:R-:W0:Y:S01]  /*2bd0*/  S2UR UR5, SR_CgaCtaId ;  /* 0x00000000000579c3 */ /* 0x000e220000008800 */
[----:B------:R-:W-:Y:S01]  /*2be0*/  NOP ;  /* 0x0000000000007918 */ /* 0x000fe20000000000 */
[----:B------:R-:W-:Y:S01]  /*2bf0*/  UMOV UR4, 0x50 ;  /* 0x0000005000047882 */ /* 0x000fe20000000000 */
[----:B-1----:R-:W-:Y:S02]  /*2c00*/  IMAD.U32 R0, RZ, RZ, UR24 ;  /* 0x00000018ff007e24 */ /* 0x002fe4000f8e00ff */
[----:B------:R-:W-:-:S03]  /*2c10*/  IMAD.MOV.U32 R3, RZ, RZ, 0x1 ;  /* 0x00000001ff037424 */ /* 0x000fc600078e00ff */
[----:B------:R-:W-:-:S04]  /*2c20*/  LOP3.LUT R0, R0, 0xffff, RZ, 0xc0, !PT ;  /* 0x0000ffff00007812 */ /* 0x000fc800078ec0ff */
[----:B------:R-:W-:-:S05]  /*2c30*/  SHF.R.U32.HI R0, RZ, 0x5, R0 ;  /* 0x00000005ff007819 */ /* 0x000fca0000011600 */
[----:B------:R-:W-:Y:S01]  /*2c40*/  VIADD R2, R0, 0x10 ;  /* 0x0000001000027836 */ /* 0x000fe20000000000 */
[----:B------:R-:W-:Y:S01]  /*2c50*/  SHF.L.U32 R0, R3, R0, RZ ;  /* 0x0000000003007219 */ /* 0x000fe200000006ff */
[----:B0-----:R-:W-:-:S03]  /*2c60*/  ULEA UR6, UR5, UR4, 0x18 ;  /* 0x0000000405067291 */ /* 0x001fc6000f8ec0ff */
[----:B------:R-:W-:-:S04]  /*2c70*/  SHF.L.U32 R3, R3, R2, RZ ;  /* 0x0000000203037219 */ /* 0x000fc800000006ff */
[----:B------:R-:W-:Y:S02]  /*2c80*/  LOP3.LUT R0, R3, R0, RZ, 0xfc, !PT ;  /* 0x0000000003007212 */ /* 0x000fe400078efcff */
[----:B------:R-:W0:Y:S02]  /*2c90*/  LDS R5, [UR6] ;  /* 0x00000006ff057984 */ /* 0x000e240008000800 */
[C---:B------:R-:W-:Y:S02]  /*2ca0*/  LOP3.LUT R2, R0.reuse, 0xffff, RZ, 0xc0, !PT ;  /* 0x0000ffff00027812 */ /* 0x040fe400078ec0ff */
[----:B0-----:R-:W-:-:S04]  /*2cb0*/  LOP3.LUT R3, R0, 0xffff, R5, 0x80, !PT ;  /* 0x0000ffff00037812 */ /* 0x001fc800078e8005 */
[----:B------:R-:W-:-:S13]  /*2cc0*/  ISETP.NE.AND P0, PT, R3, R2, PT ;  /* 0x000000020300720c */ /* 0x000fda0003f05270 */
[----:B------:R-:W-:Y:S05]  /*2cd0*/  @P0 BRA `(.L_x_14) ;  /* 0x0000000000500947 */ /* 0x000fea0003800000 */
[----:B------:R-:W-:Y:S02]  /*2ce0*/  SHF.R.U32.HI R5, RZ, 0x10, R5 ;  /* 0x00000010ff057819 */ /* 0x000fe40000011605 */
[----:B------:R-:W-:-:S04]  /*2cf0*/  SHF.R.U32.HI R2, RZ, 0x10, R0 ;  /* 0x00000010ff027819 */ /* 0x000fc80000011600 */
[----:B------:R-:W-:-:S04]  /*2d00*/  LOP3.LUT R5, R5, R2, RZ, 0xc0, !PT ;  /* 0x0000000205057212 */ /* 0x000fc800078ec0ff */
[----:B------:R-:W-:-:S13]  /*2d10*/  ISETP.NE.AND P0, PT, R5, R2, PT ;  /* 0x000000020500720c */ /* 0x000fda0003f05270 */
[----:B------:R-:W-:Y:S05]  /*2d20*/  @P0 BRA `(.L_x_15) ;  /* 0x0000000000300947 */ /* 0x000fea0003800000 */
[----:B------:R-:W-:Y:S01]  /*2d30*/  R2UR UR4, R0 ;  /* 0x00000000000472ca */ /* 0x000fe200000e0000 */
[----:B------:R-:W-:Y:S01]  /*2d40*/  VOTEU.ANY UR5, UPT, PT ;  /* 0x0000000000057886 */ /* 0x000fe200038e0100 */
[----:B------:R-:W0:Y:S01]  /*2d50*/  S2R R0, SR_LANEID ;  /* 0x0000000000007919 */ /* 0x000e220000000000 */
[----:B------:R-:W-:-:S10]  /*2d60*/  UFLO.U32 UR5, UR5 ;  /* 0x00000005000572bd */ /* 0x000fd400080e0000 */
[----:B------:R-:W-:-:S06]  /*2d70*/  ULOP3.LUT UR4, URZ, UR4, URZ, 0x33, !UPT ;  /* 0x00000004ff047292 */ /* 0x000fcc000f8e33ff */
[----:B------:R-:W-:-:S04]  /*2d80*/  IMAD.U32 R2, RZ, RZ, UR4 ;  /* 0x00000004ff027e24 */ /* 0x000fc8000f8e00ff */
[----:B------:R-:W1:Y:S02]  /*2d90*/  REDUX UR7, R2 ;  /* 0x00000000020773c4 */ /* 0x000e640000000000 */
[----:B------:R2:W-:Y:S01]  /*2da0*/  UTCATOMSWS.AND URZ, UR4 ;  /* 0x0000000400ff79e3 */ /* 0x0005e20008000000 */
[----:B0-----:R-:W-:Y:S01]  /*2db0*/  ISETP.EQ.U32.AND P0, PT, R0, UR5, PT ;  /* 0x0000000500007c0c */ /* 0x001fe2000bf02070 */
[----:B-1----:R-:W-:-:S12]  /*2dc0*/  IMAD.U32 R0, RZ, RZ, UR7 ;  /* 0x00000007ff007e24 */ /* 0x002fd8000f8e00ff */
[----:B------:R2:W-:Y:S01]  /*2dd0*/  @P0 ATOMS.AND RZ, [UR6], R0 ;  /* 0x00000000ffff098c */ /* 0x0005e2000a800006 */
[----:B------:R-:W-:Y:S05]  /*2de0*/  BRA `(.L_x_13) ;  /* 0x0000000000147947 */ /* 0x000fea0003800000 */
.L_x_15:
[----:B------:R-:W-:-:S07]  /*2df0*/  MOV R2, 0x2e10 ;  /* 0x00002e1000027802 */ /* 0x000fce0000000f00 */
[----:B------:R-:W-:Y:S05]  /*2e00*/  CALL.REL.NOINC `($__internal_0_$__cuda_sm10x_tcgen05_guardrail_trap_col_being_dealloced_not_returned_by_alloc) ;  /* 0x00000000002c7944 */ /* 0x000fea0003c00000 */
[----:B------:R-:W-:Y:S05]  /*2e10*/  BRA `(.L_x_13) ;  /* 0x0000000000087947 */ /* 0x000fea0003800000 */
.L_x_14:
[----:B------:R-:W-:-:S07]  /*2e20*/  MOV R2, 0x2e40 ;  /* 0x00002e4000027802 */ /* 0x000fce0000000f00 */
[----:B------:R-:W-:Y:S05]  /*2e30*/  CALL.REL.NOINC `($__internal_2_$__cuda_sm10x_tcgen05_guardrail_trap_unallocated_columns_being_dealloced) ;  /* 0x0000000000387944 */ /* 0x000fea0003c00000 */
.L_x_13:
[----:B------:R-:W-:Y:S01]  /*2e40*/  NOP ;  /* 0x0000000000007918 */ /* 0x000fe20000000000 */
[----:B--2---:R-:W-:Y:S05]  /*2e50*/  EXIT ;  /* 0x000000000000794d */ /* 0x004fea0003800000 */
.L_x_8:
[----:B------:R-:W0:Y:S02]  /*2e60*/  SYNCS.PHASECHK.TRANS64.TRYWAIT P0, [UR14], R33 ;  /* 0x00000021ff0075a7 */ /* 0x000e24000800110e */
[----:B0-----:R-:W-:Y:S05]  /*2e70*/  @!P0 BRA `(.L_x_8) ;  /* 0xfffffffc00f88947 */ /* 0x001fea000383ffff */
[----:B------:R-:W-:Y:S05]  /*2e80*/  BRA `(.L_x_16) ;  /* 0xffffffec00e07947 */ /* 0x000fea000383ffff */
.L_x_12:
[----:B------:R-:W0:Y:S02]  /*2e90*/  SYNCS.PHASECHK.TRANS64.TRYWAIT P0, [UR14], R4 ;  /* 0x00000004ff0075a7 */ /* 0x000e24000800110e */
[----:B0-----:R-:W-:Y:S05]  /*2ea0*/  @!P0 BRA `(.L_x_12) ;  /* 0xfffffffc00f88947 */ /* 0x001fea000383ffff */
[----:B------:R-:W-:Y:S05]  /*2eb0*/  BRA `(.L_x_11) ;  /* 0xfffffff400087947 */ /* 0x000fea000383ffff */
        .weak           $__internal_0_$__cuda_sm10x_tcgen05_guardrail_trap_col_being_dealloced_not_returned_by_alloc
        .type           $__internal_0_$__cuda_sm10x_tcgen05_guardrail_trap_col_being_dealloced_not_returned_by_alloc,@function
        .size           $__internal_0_$__cuda_sm10x_tcgen05_guardrail_trap_col_being_dealloced_not_returned_by_alloc,($__internal_1_$__cuda_sm10x_tcgen05_guardrail_trap_phase_invalid_during_alloc - $__internal_0_$__cuda_sm10x_tcgen05_guardrail_trap_col_being_dealloced_not_returned_by_alloc)
$__internal_0_$__cuda_sm10x_tcgen05_guardrail_trap_col_being_dealloced_not_returned_by_alloc:
[----:B------:R-:W-:Y:S05]  /*2ec0*/  BPT.TRAP 0x1 ;  /* 0x000000040000795c */ /* 0x000fea0000300000 */
[----:B------:R-:W-:-:S04]  /*2ed0*/  IMAD.MOV.U32 R3, RZ, RZ, 0x0 ;  /* 0x00000000ff037424 */ /* 0x000fc800078e00ff */
[----:B------:R-:W-:Y:S05]  /*2ee0*/  RET.REL.NODEC R2 `(matmul_kernel) ;  /* 0xffffffd002447950 */ /* 0x000fea0003c3ffff */
        .weak           $__internal_1_$__cuda_sm10x_tcgen05_guardrail_trap_phase_invalid_during_alloc
        .type           $__internal_1_$__cuda_sm10x_tcgen05_guardrail_trap_phase_invalid_during_alloc,@function
        .size           $__internal_1_$__cuda_sm10x_tcgen05_guardrail_trap_phase_invalid_during_alloc,($__internal_2_$__cuda_sm10x_tcgen05_guardrail_trap_unallocated_columns_being_dealloced - $__internal_1_$__cuda_sm10x_tcgen05_guardrail_trap_phase_invalid_during_alloc)
$__internal_1_$__cuda_sm10x_tcgen05_guardrail_trap_phase_invalid_during_alloc:
[----:B------:R-:W-:Y:S05]  /*2ef0*/  BPT.TRAP 0x1 ;  /* 0x000000040000795c */ /* 0x000fea0000300000 */
[----:B------:R-:W-:-:S04]  /*2f00*/  IMAD.MOV.U32 R3, RZ, RZ, 0x0 ;  /* 0x00000000ff037424 */ /* 0x000fc800078e00ff */
[----:B------:R-:W-:Y:S05]  /*2f10*/  RET.REL.NODEC R2 `(matmul_kernel) ;  /* 0xffffffd002387950 */ /* 0x000fea0003c3ffff */
        .weak           $__internal_2_$__cuda_sm10x_tcgen05_guardrail_trap_unallocated_columns_being_dealloced
        .type           $__internal_2_$__cuda_sm10x_tcgen05_guardrail_trap_unallocated_columns_being_dealloced,@function
        .size           $__internal_2_$__cuda_sm10x_tcgen05_guardrail_trap_unallocated_columns_being_dealloced,(.L_x_20 - $__internal_2_$__cuda_sm10x_tcgen05_guardrail_trap_unallocated_columns_being_dealloced)
$__internal_2_$__cuda_sm10x_tcgen05_guardrail_trap_unallocated_columns_being_dealloced:
[----:B------:R-:W-:Y:S05]  /*2f20*/  BPT.TRAP 0x1 ;  /* 0x000000040000795c */ /* 0x000fea0000300000 */
[----:B------:R-:W-:-:S04]  /*2f30*/  IMAD.MOV.U32 R3, RZ, RZ, 0x0 ;  /* 0x00000000ff037424 */ /* 0x000fc800078e00ff */
[----:B------:R-:W-:Y:S05]  /*2f40*/  RET.REL.NODEC R2 `(matmul_kernel) ;  /* 0xffffffd0022c7950 */ /* 0x000fea0003c3ffff */
.L_x_17:
[----:B------:R-:W-:-:S00]  /*2f50*/  BRA `(.L_x_17) ;  /* 0xfffffffc00fc7947 */ /* 0x000fc0000383ffff */
[----:B------:R-:W-:-:S00]  /*2f60*/  NOP ;  /* 0x0000000000007918 */ /* 0x000fc00000000000 */
        /* <DEDUP_REMOVED lines=9> */
.L_x_20:


//--------------------- .nv.shared.matmul_kernel  --------------------------
	.section	.nv.shared.matmul_kernel,"aw",@nobits
	.sectionflags	@""
	.align	16
	.zero		1024


//--------------------- .nv.shared.reserved.0     --------------------------
	.section	.nv.shared.reserved.0,"aw",@nobits
	.align	8
	.weak		__nv_reservedSMEM_offset_0_alias
	.size		__nv_reservedSMEM_offset_0_alias, 0, 64
	.other		__nv_reservedSMEM_offset_0_alias,@"STO_CUDA_RESERVED_SHARED STV_DEFAULT"
__nv_reservedSMEM_offset_0_alias:
	.zero		0
.nv.shared.reserved.0:
	.zero		64
	.weak		__nv_reservedSMEM_allocation_phase
	.type		__nv_reservedSMEM_allocation_phase,@object
	.size		__nv_reservedSMEM_allocation_phase,(.L_0 - __nv_reservedSMEM_allocation_phase)
__nv_reservedSMEM_allocation_phase:
	.zero		1
.L_0:
	.zero		7
	.weak		__nv_reservedSMEM_devtool_atexit_pc
	.type		__nv_reservedSMEM_devtool_atexit_pc,@object
	.size		__nv_reservedSMEM_devtool_atexit_pc,(__nv_reservedSMEM_allocation_mask - __nv_reservedSMEM_devtool_atexit_pc)
__nv_reservedSMEM_devtool_atexit_pc:
	.zero		8
	.weak		__nv_reservedSMEM_allocation_mask
	.type		__nv_reservedSMEM_allocation_mask,@object
	.size		__nv_reservedSMEM_allocation_mask,(.L_2 - __nv_reservedSMEM_allocation_mask)
__nv_reservedSMEM_allocation_mask:
	.zero		4
.L_2:


//--------------------- .nv.constant0.matmul_kernel --------------------------
	.section	.nv.constant0.matmul_kernel,"a",@progbits
	.sectionflags	@""
	.align	4
.nv.constant0.matmul_kernel:
	.zero		976


//--------------------- SYMBOLS --------------------------

	.type		.nv.reservedSmem.offset0,@object
	.size		.nv.reservedSmem.offset0,0x4
	.type		.nv.reservedSmem.cap,@object
	.size		.nv.reservedSmem.cap,0x4
